	.target	sm_100a

	.elftype	@"ET_EXEC"


//--------------------- .note.nv.tkinfo           --------------------------
	.section	.note.nv.tkinfo,"",@"SHT_NOTE"
	.sectionflags	@"SHF_NOTE_NV_TKINFO"
	.tkinfo
        /*0018*/ 	.word	0x00000081
        /*0030*/ 	.string	""
        /*0030*/ 	.string	"ptxas-blackwell"
        /*0030*/ 	.string	"Cuda compilation tools, release 12.9, V12.9.86"
        /*0030*/ 	.string	"Build cuda_12.9.r12.9/compiler.36037853_0"
        /*0030*/ 	.string	"-v  -suppress-debug-info  -lineinfo  -arch sm_100a "



//--------------------- .note.nv.cuver            --------------------------
	.section	.note.nv.cuver,"",@"SHT_NOTE"
	.sectionflags	@"SHF_NOTE_NV_CUVER"
        /*0018*/ 	.short	0x0001
        /*001a*/ 	.short	0x0064
        /*001c*/ 	.short	0x0001
        /*001e*/ 	.short	0x0000
        /*0020*/ 	.short	0x0001
        /*0022*/ 	.short	0x0000


//--------------------- .nv.info                  --------------------------
	.section	.nv.info,"",@"SHT_CUDA_INFO"
	.align	4


	//----- nvinfo : EIATTR_REGCOUNT
	.align		4
        /*0000*/ 	.byte	0x04, 0x2f
        /*0002*/ 	.short	(.L_4 - .L_3)
	.align		4
.L_3:
        /*0004*/ 	.word	index@(gluon_tcgen05)
        /*0008*/ 	.word	0x000000aa


	//----- nvinfo : EIATTR_FRAME_SIZE
	.align		4
.L_4:
        /*000c*/ 	.byte	0x04, 0x11
        /*000e*/ 	.short	(.L_6 - .L_5)
	.align		4
.L_5:
        /*0010*/ 	.word	index@($__internal_2_$__cuda_sm10x_tcgen05_guardrail_trap_unallocated_columns_being_dealloced)
        /*0014*/ 	.word	0x00000000


	//----- nvinfo : EIATTR_FRAME_SIZE
	.align		4
.L_6:
        /*0018*/ 	.byte	0x04, 0x11
        /*001a*/ 	.short	(.L_8 - .L_7)
	.align		4
.L_7:
        /*001c*/ 	.word	index@($__internal_1_$__cuda_sm10x_tcgen05_guardrail_trap_phase_invalid_during_alloc)
        /*0020*/ 	.word	0x00000000


	//----- nvinfo : EIATTR_FRAME_SIZE
	.align		4
.L_8:
        /*0024*/ 	.byte	0x04, 0x11
        /*0026*/ 	.short	(.L_10 - .L_9)
	.align		4
.L_9:
        /*0028*/ 	.word	index@($__internal_0_$__cuda_sm10x_tcgen05_guardrail_trap_col_being_dealloced_not_returned_by_alloc)
        /*002c*/ 	.word	0x00000000


	//----- nvinfo : EIATTR_FRAME_SIZE
	.align		4
.L_10:
        /*0030*/ 	.byte	0x04, 0x11
        /*0032*/ 	.short	(.L_12 - .L_11)
	.align		4
.L_11:
        /*0034*/ 	.word	index@(gluon_tcgen05)
        /*0038*/ 	.word	0x00000000


	//----- nvinfo : EIATTR_MIN_STACK_SIZE
	.align		4
.L_12:
        /*003c*/ 	.byte	0x04, 0x12
        /*003e*/ 	.short	(.L_14 - .L_13)
	.align		4
.L_13:
        /*0040*/ 	.word	index@(gluon_tcgen05)
        /*0044*/ 	.word	0x00000000
.L_14:


//--------------------- .nv.info.gluon_tcgen05    --------------------------
	.section	.nv.info.gluon_tcgen05,"",@"SHT_CUDA_INFO"
	.sectionflags	@""
	.align	4


	//----- nvinfo : EIATTR_CUDA_API_VERSION
	.align		4
        /*0000*/ 	.byte	0x04, 0x37
        /*0002*/ 	.short	(.L_16 - .L_15)
.L_15:
        /*0004*/ 	.word	0x00000081


	//----- nvinfo : EIATTR_KPARAM_INFO
	.align		4
.L_16:
        /*0008*/ 	.byte	0x04, 0x17
        /*000a*/ 	.short	(.L_18 - .L_17)
.L_17:
        /*000c*/ 	.word	0x00000000
        /*0010*/ 	.short	0x000a
        /*0012*/ 	.short	0x0048
        /*0014*/ 	.byte	0x00, 0xf4, 0x21, 0x00


	//----- nvinfo : EIATTR_KPARAM_INFO
	.align		4
.L_18:
        /*0018*/ 	.byte	0x04, 0x17
        /*001a*/ 	.short	(.L_20 - .L_19)
.L_19:
        /*001c*/ 	.word	0x00000000
        /*0020*/ 	.short	0x0009
        /*0022*/ 	.short	0x0040
        /*0024*/ 	.byte	0x00, 0xf4, 0x21, 0x00


	//----- nvinfo : EIATTR_KPARAM_INFO
	.align		4
.L_20:
        /*0028*/ 	.byte	0x04, 0x17
        /*002a*/ 	.short	(.L_22 - .L_21)
.L_21:
        /*002c*/ 	.word	0x00000000
        /*0030*/ 	.short	0x0008
        /*0032*/ 	.short	0x0038
        /*0034*/ 	.byte	0x00, 0xf0, 0x21, 0x00


	//----- nvinfo : EIATTR_KPARAM_INFO
	.align		4
.L_22:
        /*0038*/ 	.byte	0x04, 0x17
        /*003a*/ 	.short	(.L_24 - .L_23)
.L_23:
        /*003c*/ 	.word	0x00000000
        /*0040*/ 	.short	0x0007
        /*0042*/ 	.short	0x0030
        /*0044*/ 	.byte	0x00, 0xf0, 0x21, 0x00


	//----- nvinfo : EIATTR_KPARAM_INFO
	.align		4
.L_24:
        /*0048*/ 	.byte	0x04, 0x17
        /*004a*/ 	.short	(.L_26 - .L_25)
.L_25:
        /*004c*/ 	.word	0x00000000
        /*0050*/ 	.short	0x0006
        /*0052*/ 	.short	0x0028
        /*0054*/ 	.byte	0x00, 0xf0, 0x21, 0x00


	//----- nvinfo : EIATTR_KPARAM_INFO
	.align		4
.L_26:
        /*0058*/ 	.byte	0x04, 0x17
        /*005a*/ 	.short	(.L_28 - .L_27)
.L_27:
        /*005c*/ 	.word	0x00000000
        /*0060*/ 	.short	0x0005
        /*0062*/ 	.short	0x0020
        /*0064*/ 	.byte	0x00, 0xf0, 0x11, 0x00


	//----- nvinfo : EIATTR_KPARAM_INFO
	.align		4
.L_28:
        /*0068*/ 	.byte	0x04, 0x17
        /*006a*/ 	.short	(.L_30 - .L_29)
.L_29:
        /*006c*/ 	.word	0x00000000
        /*0070*/ 	.short	0x0004
        /*0072*/ 	.short	0x001c
        /*0074*/ 	.byte	0x00, 0xf0, 0x11, 0x00


	//----- nvinfo : EIATTR_KPARAM_INFO
	.align		4
.L_30:
        /*0078*/ 	.byte	0x04, 0x17
        /*007a*/ 	.short	(.L_32 - .L_31)
.L_31:
        /*007c*/ 	.word	0x00000000
        /*0080*/ 	.short	0x0003
        /*0082*/ 	.short	0x0018
        /*0084*/ 	.byte	0x00, 0xf0, 0x11, 0x00


	//----- nvinfo : EIATTR_KPARAM_INFO
	.align		4
.L_32:
        /*0088*/ 	.byte	0x04, 0x17
        /*008a*/ 	.short	(.L_34 - .L_33)
.L_33:
        /*008c*/ 	.word	0x00000000
        /*0090*/ 	.short	0x0002
        /*0092*/ 	.short	0x0010
        /*0094*/ 	.byte	0x00, 0xf4, 0x21, 0x00


	//----- nvinfo : EIATTR_KPARAM_INFO
	.align		4
.L_34:
        /*0098*/ 	.byte	0x04, 0x17
        /*009a*/ 	.short	(.L_36 - .L_35)
.L_35:
        /*009c*/ 	.word	0x00000000
        /*00a0*/ 	.short	0x0001
        /*00a2*/ 	.short	0x0008
        /*00a4*/ 	.byte	0x00, 0xf4, 0x21, 0x00


	//----- nvinfo : EIATTR_KPARAM_INFO
	.align		4
.L_36:
        /*00a8*/ 	.byte	0x04, 0x17
        /*00aa*/ 	.short	(.L_38 - .L_37)
.L_37:
        /*00ac*/ 	.word	0x00000000
        /*00b0*/ 	.short	0x0000
        /*00b2*/ 	.short	0x0000
        /*00b4*/ 	.byte	0x00, 0xf4, 0x21, 0x00


	//----- nvinfo : EIATTR_AT_ENTRY_FRAGMENTS
	.align		4
.L_38:
        /*00b8*/ 	.byte	0x04, 0x4f
        /*00ba*/ 	.short	(.L_40 - .L_39)


	//   ....[0]....
.L_39:
        /*00bc*/ 	.word	0x00000004


	//----- nvinfo : EIATTR_RESERVED_SMEM_USED
	.align		4
.L_40:
        /*00c0*/ 	.byte	0x01, 0x41
	.zero		2


	//----- nvinfo : EIATTR_SPARSE_MMA_MASK
	.align		4
        /*00c4*/ 	.byte	0x03, 0x50
        /*00c6*/ 	.short	0x0000


	//----- nvinfo : EIATTR_TCGEN05_1CTA_USED
	.align		4
        /*00c8*/ 	.byte	0x01, 0x51
	.zero		2


	//----- nvinfo : EIATTR_MAXREG_COUNT
	.align		4
        /*00cc*/ 	.byte	0x03, 0x1b
        /*00ce*/ 	.short	0x00ff


	//----- nvinfo : EIATTR_NUM_BARRIERS
	.align		4
        /*00d0*/ 	.byte	0x02, 0x4c
        /*00d2*/ 	.byte	0x01
	.zero		1


	//----- nvinfo : EIATTR_INT_WARP_WIDE_INSTR_OFFSETS
	.align		4
        /*00d4*/ 	.byte	0x04, 0x31
        /*00d6*/ 	.short	(.L_42 - .L_41)


	//   ....[0]....
.L_41:
        /*00d8*/ 	.word	0x00001740


	//   ....[1]....
        /*00dc*/ 	.word	0x00001760


	//   ....[2]....
        /*00e0*/ 	.word	0x000017f0


	//   ....[3]....
        /*00e4*/ 	.word	0x000019f0


	//   ....[4]....
        /*00e8*/ 	.word	0x00001c60


	//   ....[5]....
        /*00ec*/ 	.word	0x00001c70


	//   ....[6]....
        /*00f0*/ 	.word	0x00001e00


	//   ....[7]....
        /*00f4*/ 	.word	0x00002070


	//   ....[8]....
        /*00f8*/ 	.word	0x00002080


	//   ....[9]....
        /*00fc*/ 	.word	0x00002fa0


	//   ....[10]....
        /*0100*/ 	.word	0x00002ff0


	//----- nvinfo : EIATTR_COOP_GROUP_MASK_REGIDS
	.align		4
.L_42:
        /*0104*/ 	.byte	0x04, 0x29
        /*0106*/ 	.short	(.L_44 - .L_43)


	//   ....[0]....
.L_43:
        /*0108*/ 	.word	0xffffffff


	//   ....[1]....
        /*010c*/ 	.word	0xffffffff


	//   ....[2]....
        /*0110*/ 	.word	0xffffffff


	//   ....[3]....
        /*0114*/ 	.word	0xffffffff


	//   ....[4]....
        /*0118*/ 	.word	0xffffffff


	//   ....[5]....
        /*011c*/ 	.word	0xffffffff


	//   ....[6]....
        /*0120*/ 	.word	0xffffffff


	//   ....[7]....
        /*0124*/ 	.word	0xffffffff


	//   ....[8]....
        /*0128*/ 	.word	0xffffffff


	//   ....[9]....
        /*012c*/ 	.word	0xffffffff


	//----- nvinfo : EIATTR_COOP_GROUP_INSTR_OFFSETS
	.align		4
.L_44:
        /*0130*/ 	.byte	0x04, 0x28
        /*0132*/ 	.short	(.L_46 - .L_45)


	//   ....[0]....
.L_45:
        /*0134*/ 	.word	0x00000050


	//   ....[1]....
        /*0138*/ 	.word	0x00000310


	//   ....[2]....
        /*013c*/ 	.word	0x00000500


	//   ....[3]....
        /*0140*/ 	.word	0x000009c0


	//   ....[4]....
        /*0144*/ 	.word	0x00000b00


	//   ....[5]....
        /*0148*/ 	.word	0x00000fb0


	//   ....[6]....
        /*014c*/ 	.word	0x000010f0


	//   ....[7]....
        /*0150*/ 	.word	0x000015e0


	//   ....[8]....
        /*0154*/ 	.word	0x00002e30


	//   ....[9]....
        /*0158*/ 	.word	0x000030a0


	//----- nvinfo : EIATTR_VRC_CTA_INIT_COUNT
	.align		4
.L_46:
        /*015c*/ 	.byte	0x02, 0x4a
        /*015e*/ 	.byte	0x80
	.zero		1


	//----- nvinfo : EIATTR_MBARRIER_INSTR_OFFSETS
	.align		4
        /*0160*/ 	.byte	0x04, 0x39
        /*0162*/ 	.short	(.L_48 - .L_47)


	//   ....[0]....
.L_47:
        /*0164*/ 	.word	0x00001810
        /*0168*/ 	.word	0x000000ff
        /*016c*/ 	.word	0x0000c000
        /*0170*/ 	.short	0x0100
        /*0172*/ 	.byte	0x0c
	.zero		1


	//   ....[1]....
        /*0174*/ 	.word	0x00001820
        /*0178*/ 	.word	0x000000ff
        /*017c*/ 	.word	0x0000c010
        /*0180*/ 	.short	0x0100
        /*0182*/ 	.byte	0x0c
	.zero		1


	//   ....[2]....
        /*0184*/ 	.word	0x000018d0
        /*0188*/ 	.word	0x000000ff
        /*018c*/ 	.word	0x0000c008
        /*0190*/ 	.short	0x0100
        /*0192*/ 	.byte	0x0c
	.zero		1


	//   ....[3]....
        /*0194*/ 	.word	0x000018e0
        /*0198*/ 	.word	0x000000ff
        /*019c*/ 	.word	0x0000c018
        /*01a0*/ 	.short	0x0100
        /*01a2*/ 	.byte	0x0c
	.zero		1


	//   ....[4]....
        /*01a4*/ 	.word	0x00001a90
        /*01a8*/ 	.word	0x000000ff
        /*01ac*/ 	.word	0x0000c000
        /*01b0*/ 	.short	0x010a
        /*01b2*/ 	.byte	0x0c
	.zero		1


	//   ....[5]....
        /*01b4*/ 	.word	0x00001cc0
        /*01b8*/ 	.word	0x000000ff
        /*01bc*/ 	.word	0x0000c010
        /*01c0*/ 	.short	0x010a
        /*01c2*/ 	.byte	0x0c
	.zero		1


	//   ....[6]....
        /*01c4*/ 	.word	0x00001ec0
        /*01c8*/ 	.word	0x000000ff
        /*01cc*/ 	.word	0x0000c000
        /*01d0*/ 	.short	0x010a
        /*01d2*/ 	.byte	0x12
	.zero		1


	//   ....[7]....
        /*01d4*/ 	.word	0x000020c0
        /*01d8*/ 	.word	0x000000ff
        /*01dc*/ 	.word	0x0000c010
        /*01e0*/ 	.short	0x010a
        /*01e2*/ 	.byte	0x12
	.zero		1


	//   ....[8]....
        /*01e4*/ 	.word	0x00002190
        /*01e8*/ 	.word	0x000000ff
        /*01ec*/ 	.word	0x0000c000
        /*01f0*/ 	.short	0x0108
        /*01f2*/ 	.byte	0x0c
	.zero		1


	//   ....[9]....
        /*01f4*/ 	.word	0x000021a0
        /*01f8*/ 	.word	0x000000ff
        /*01fc*/ 	.word	0x0000c010
        /*0200*/ 	.short	0x0108
        /*0202*/ 	.byte	0x0c
	.zero		1


	//   ....[10]....
        /*0204*/ 	.word	0x000021f0
        /*0208*/ 	.word	0x000000ff
        /*020c*/ 	.word	0x0000c008
        /*0210*/ 	.short	0x0108
        /*0212*/ 	.byte	0x0c
	.zero		1


	//   ....[11]....
        /*0214*/ 	.word	0x00002200
        /*0218*/ 	.word	0x000000ff
        /*021c*/ 	.word	0x0000c018
        /*0220*/ 	.short	0x0108
        /*0222*/ 	.byte	0x0c
	.zero		1


	//   ....[12]....
        /*0224*/ 	.word	0x000030c0
        /*0228*/ 	.word	0x000000ff
        /*022c*/ 	.word	0x0000c000
        /*0230*/ 	.short	0x010a
        /*0232*/ 	.byte	0x0c
	.zero		1


	//   ....[13]....
        /*0234*/ 	.word	0x000030f0
        /*0238*/ 	.word	0x000000ff
        /*023c*/ 	.word	0x0000c010
        /*0240*/ 	.short	0x010a
        /*0242*/ 	.byte	0x0c
	.zero		1


	//   ....[14]....
        /*0244*/ 	.word	0x00003120
        /*0248*/ 	.word	0x000000ff
        /*024c*/ 	.word	0x0000c000
        /*0250*/ 	.short	0x010a
        /*0252*/ 	.byte	0x12
	.zero		1


	//   ....[15]....
        /*0254*/ 	.word	0x00003150
        /*0258*/ 	.word	0x000000ff
        /*025c*/ 	.word	0x0000c010
        /*0260*/ 	.short	0x010a
        /*0262*/ 	.byte	0x12
	.zero		1


	//----- nvinfo : EIATTR_NUM_MBARRIERS
	.align		4
.L_48:
        /*0264*/ 	.byte	0x03, 0x38
        /*0266*/ 	.short	0x0004


	//----- nvinfo : EIATTR_EXIT_INSTR_OFFSETS
	.align		4
        /*0268*/ 	.byte	0x04, 0x1c
        /*026a*/ 	.short	(.L_50 - .L_49)


	//   ....[0]....
.L_49:
        /*026c*/ 	.word	0x000030b0


	//----- nvinfo : EIATTR_REQNTID
	.align		4
.L_50:
        /*0270*/ 	.byte	0x04, 0x10
        /*0272*/ 	.short	(.L_52 - .L_51)
.L_51:
        /*0274*/ 	.word	0x00000080
        /*0278*/ 	.word	0x00000001
        /*027c*/ 	.word	0x00000001


	//----- nvinfo : EIATTR_CRS_STACK_SIZE
	.align		4
.L_52:
        /*0280*/ 	.byte	0x04, 0x1e
        /*0282*/ 	.short	(.L_54 - .L_53)
.L_53:
        /*0284*/ 	.word	0x00000000


	//----- nvinfo : EIATTR_CBANK_PARAM_SIZE
	.align		4
.L_54:
        /*0288*/ 	.byte	0x03, 0x19
        /*028a*/ 	.short	0x0050


	//----- nvinfo : EIATTR_PARAM_CBANK
	.align		4
        /*028c*/ 	.byte	0x04, 0x0a
        /*028e*/ 	.short	(.L_56 - .L_55)
	.align		4
.L_55:
        /*0290*/ 	.word	index@(.nv.constant0.gluon_tcgen05)
        /*0294*/ 	.short	0x0380
        /*0296*/ 	.short	0x0050


	//----- nvinfo : EIATTR_SW_WAR
	.align		4
.L_56:
        /*0298*/ 	.byte	0x04, 0x36
        /*029a*/ 	.short	(.L_58 - .L_57)
.L_57:
        /*029c*/ 	.word	0x00000008
.L_58:


//--------------------- .nv.compat                --------------------------
	.section	.nv.compat,"",@"SHT_CUDA_COMPAT_INFO"
	.align	4
        /*0000*/ 	.byte	0x02, 0x02, 0x02, 0x00, 0x02, 0x05, 0x05, 0x00, 0x02, 0x03, 0x03, 0x00, 0x02, 0x06, 0x01, 0x00


//--------------------- .nv.callgraph             --------------------------
	.section	.nv.callgraph,"",@"SHT_CUDA_CALLGRAPH"
	.align	4
	.sectionentsize	8
	.align		4
        /*0000*/ 	.word	0x00000000
	.align		4
        /*0004*/ 	.word	0xffffffff
	.align		4
        /*0008*/ 	.word	0x00000000
	.align		4
        /*000c*/ 	.word	0xfffffffe
	.align		4
        /*0010*/ 	.word	0x00000000
	.align		4
        /*0014*/ 	.word	0xfffffffd
	.align		4
        /*0018*/ 	.word	0x00000000
	.align		4
        /*001c*/ 	.word	0xfffffffc


//--------------------- .text.gluon_tcgen05       --------------------------
	.section	.text.gluon_tcgen05,"ax",@progbits
	.align	128
        .global         gluon_tcgen05
        .type           gluon_tcgen05,@function
        .size           gluon_tcgen05,(.L_x_77 - gluon_tcgen05)
        .other          gluon_tcgen05,@"STO_CUDA_ENTRY STV_DEFAULT"
gluon_tcgen05:
.text.gluon_tcgen05:
[----:B------:R-:W1:Y:S01]  /*0000*/  LDC R1, c[0x0][0x37c] ;  /* 0x0000df00ff017b82 */ /* 0x000e620000000800 */
[----:B------:R-:W2:Y:S02]  /*0010*/  S2R R0, SR_TID.X ;  /* 0x0000000000007919 */ /* 0x000ea40000002100 */
[----:B--2---:R-:W-:-:S13]  /*0020*/  ISETP.GE.U32.AND P1, PT, R0, 0x20, PT ;  /* 0x000000200000780c */ /* 0x004fda0003f26070 */
[----:B------:R-:W-:Y:S05]  /*0030*/  @P1 BRA `(.L_x_0) ;  /* 0x0000000000b81947 */ /* 0x000fea0003800000 */
[----:B------:R-:W2:Y:S01]  /*0040*/  S2UR UR6, SR_CgaCtaId ;  /* 0x00000000000679c3 */ /* 0x000ea20000008800 */
[----:B------:R-:W-:Y:S01]  /*0050*/  NOP ;  /* 0x0000000000007918 */ /* 0x000fe20000000000 */
[----:B------:R-:W-:Y:S02]  /*0060*/  UMOV UR4, 0x40 ;  /* 0x0000004000047882 */ /* 0x000fe40000000000 */
[----:B--2---:R-:W-:-:S09]  /*0070*/  ULEA UR4, UR6, UR4, 0x18 ;  /* 0x0000000406047291 */ /* 0x004fd2000f8ec0ff */
[----:B------:R-:W2:Y:S01]  /*0080*/  LDS.U8 R2, [UR4] ;  /* 0x00000004ff027984 */ /* 0x000ea20008000000 */
[----:B------:R-:W-:Y:S02]  /*0090*/  UMOV UR4, 0x400 ;  /* 0x0000040000047882 */ /* 0x000fe40000000000 */
[----:B------:R-:W-:Y:S01]  /*00a0*/  ULEA UR4, UR6, UR4, 0x18 ;  /* 0x0000000406047291 */ /* 0x000fe2000f8ec0ff */
[----:B--2---:R-:W-:-:S13]  /*00b0*/  ISETP.NE.AND P0, PT, R2, RZ, PT ;  /* 0x000000ff0200720c */ /* 0x004fda0003f05270 */
[----:B------:R-:W-:Y:S05]  /*00c0*/  @P0 BRA `(.L_x_1) ;  /* 0x00000000007c0947 */ /* 0x000fea0003800000 */
[----:B------:R-:W-:-:S13]  /*00d0*/  ELECT P0, URZ, PT ;  /* 0x0000000000ff782f */ /* 0x000fda0003800000 */
[----:B------:R-:W-:Y:S05]  /*00e0*/  @!P0 BRA `(.L_x_2) ;  /* 0x0000000000848947 */ /* 0x000fea0003800000 */
[----:B------:R-:W-:Y:S01]  /*00f0*/  UMOV UR5, 0x8 ;  /* 0x0000000800057882 */ /* 0x000fe20000000000 */
[----:B------:R-:W-:Y:S02]  /*0100*/  IMAD.MOV.U32 R5, RZ, RZ, 0x1 ;  /* 0x00000001ff057424 */ /* 0x000fe400078e00ff */
[----:B------:R-:W-:Y:S02]  /*0110*/  IMAD.MOV.U32 R3, RZ, RZ, 0xff ;  /* 0x000000ffff037424 */ /* 0x000fe400078e00ff */
[----:B------:R-:W-:Y:S04]  /*0120*/  DEPBAR.LE SB2, 0x36 ;  /* 0x0000ad800000791a */ /* 0x000fe80000000000 */
[----:B------:R-:W2:Y:S02]  /*0130*/  UTCATOMSWS.FIND_AND_SET.ALIGN UP0, UR5, UR5 ;  /* 0x00000005000575e3 */ /* 0x000ea40008000800 */
[----:B--2---:R-:W-:-:S04]  /*0140*/  PLOP3.LUT P0, PT, PT, PT, UP0, 0x80, 0x8 ;  /* 0x000000000008781c */ /* 0x004fc80003f0f008 */
[----:B------:R-:W-:-:S04]  /*0150*/  SEL R2, RZ, 0xffffffff, !P0 ;  /* 0xffffffffff027807 */ /* 0x000fc80004000000 */
[----:B------:R-:W-:Y:S01]  /*0160*/  ISETP.NE.AND P0, PT, R2, RZ, PT ;  /* 0x000000ff0200720c */ /* 0x000fe20003f05270 */
[----:B------:R-:W-:-:S12]  /*0170*/  IMAD.U32 R2, RZ, RZ, UR5 ;  /* 0x00000005ff027e24 */ /* 0x000fd8000f8e00ff */
[----:B------:R-:W-:Y:S05]  /*0180*/  @P0 BRA `(.L_x_3) ;  /* 0x0000000000240947 */ /* 0x000fea0003800000 */
.L_x_4:
[----:B------:R-:W-:Y:S05]  /*0190*/  NANOSLEEP 0x64 ;  /* 0x000000640000795d */ /* 0x000fea0003800000 */
[----:B------:R-:W-:-:S05]  /*01a0*/  UMOV UR5, 0x8 ;  /* 0x0000000800057882 */ /* 0x000fca0000000000 */
[----:B------:R-:W-:Y:S04]  /*01b0*/  DEPBAR.LE SB2, 0x36 ;  /* 0x0000ad800000791a */ /* 0x000fe80000000000 */
[----:B------:R-:W2:Y:S02]  /*01c0*/  UTCATOMSWS.FIND_AND_SET.ALIGN UP0, UR5, UR5 ;  /* 0x00000005000575e3 */ /* 0x000ea40008000800 */
[----:B--2---:R-:W-:-:S04]  /*01d0*/  PLOP3.LUT P0, PT, PT, PT, UP0, 0x80, 0x8 ;  /* 0x000000000008781c */ /* 0x004fc80003f0f008 */
[----:B------:R-:W-:-:S04]  /*01e0*/  SEL R2, RZ, 0xffffffff, !P0 ;  /* 0xffffffffff027807 */ /* 0x000fc80004000000 */
[----:B------:R-:W-:Y:S01]  /*01f0*/  ISETP.NE.AND P0, PT, R2, RZ, PT ;  /* 0x000000ff0200720c */ /* 0x000fe20003f05270 */
[----:B------:R-:W-:-:S12]  /*0200*/  IMAD.U32 R2, RZ, RZ, UR5 ;  /* 0x00000005ff027e24 */ /* 0x000fd8000f8e00ff */
[----:B------:R-:W-:Y:S05]  /*0210*/  @!P0 BRA `(.L_x_4) ;  /* 0xfffffffc00dc8947 */ /* 0x000fea000383ffff */
.L_x_3:
[C---:B------:R-:W-:Y:S01]  /*0220*/  VIADD R4, R2.reuse, 0x10 ;  /* 0x0000001002047836 */ /* 0x040fe20000000000 */
[----:B------:R-:W-:Y:S01]  /*0230*/  UMOV UR5, 0x50 ;  /* 0x0000005000057882 */ /* 0x000fe20000000000 */
[----:B------:R-:W-:Y:S01]  /*0240*/  SHF.L.U32 R3, R3, R2, RZ ;  /* 0x0000000203037219 */ /* 0x000fe200000006ff */
[----:B------:R-:W-:Y:S01]  /*0250*/  ULEA UR5, UR6, UR5, 0x18 ;  /* 0x0000000506057291 */ /* 0x000fe2000f8ec0ff */
[----:B------:R-:W-:Y:S01]  /*0260*/  IMAD.SHL.U32 R2, R2, 0x20, RZ ;  /* 0x0000002002027824 */ /* 0x000fe200078e00ff */
[----:B------:R-:W-:-:S04]  /*0270*/  SHF.L.U32 R4, R5, R4, RZ ;  /* 0x0000000405047219 */ /* 0x000fc800000006ff */
[----:B------:R-:W-:-:S05]  /*0280*/  LOP3.LUT R3, R4, R3, RZ, 0xfc, !PT ;  /* 0x0000000304037212 */ /* 0x000fca00078efcff */
[----:B------:R2:W-:Y:S04]  /*0290*/  ATOMS.OR RZ, [UR5], R3 ;  /* 0x00000003ffff798c */ /* 0x0005e8000b000005 */
[----:B------:R2:W-:Y:S01]  /*02a0*/  STS [UR4], R2 ;  /* 0x00000002ff007988 */ /* 0x0005e20008000804 */
[----:B------:R-:W-:Y:S05]  /*02b0*/  BRA `(.L_x_2) ;  /* 0x0000000000107947 */ /* 0x000fea0003800000 */
.L_x_1:
[----:B------:R-:W-:Y:S01]  /*02c0*/  IMAD.MOV.U32 R3, RZ, RZ, -0x1 ;  /* 0xffffffffff037424 */ /* 0x000fe200078e00ff */
[----:B------:R-:W-:-:S04]  /*02d0*/  MOV R2, 0x300 ;  /* 0x0000030000027802 */ /* 0x000fc80000000f00 */
[----:B------:R2:W-:Y:S03]  /*02e0*/  STS [UR4], R3 ;  /* 0x00000003ff007988 */ /* 0x0005e60008000804 */
[----:B-12---:R-:W-:Y:S05]  /*02f0*/  CALL.REL.NOINC `($__internal_1_$__cuda_sm10x_tcgen05_guardrail_trap_phase_invalid_during_alloc) ;  /* 0x0000002c00ac7944 */ /* 0x006fea0003c00000 */
.L_x_2:
[----:B------:R-:W-:Y:S05]  /*0300*/  WARPSYNC.ALL ;  /* 0x0000000000007948 */ /* 0x000fea0003800000 */
[----:B------:R-:W-:Y:S01]  /*0310*/  NOP ;  /* 0x0000000000007918 */ /* 0x000fe20000000000 */
.L_x_0:
[----:B------:R-:W3:Y:S08]  /*0320*/  S2UR UR4, SR_CgaCtaId ;  /* 0x00000000000479c3 */ /* 0x000ef00000008800 */
[----:B------:R-:W-:Y:S01]  /*0330*/  BAR.SYNC.DEFER_BLOCKING 0x0 ;  /* 0x0000000000007b1d */ /* 0x000fe20000010000 */
[----:B------:R-:W-:-:S05]  /*0340*/  LOP3.LUT R10, R0, 0x7f, RZ, 0xc0, !PT ;  /* 0x0000007f000a7812 */ /* 0x000fca00078ec0ff */
[----:B------:R-:W-:Y:S02]  /*0350*/  UMOV UR12, 0x400 ;  /* 0x00000400000c7882 */ /* 0x000fe40000000000 */
[----:B------:R-:W4:Y:S08]  /*0360*/  LDC R4, c[0x0][0x398] ;  /* 0x0000e600ff047b82 */ /* 0x000f300000000800 */
[----:B------:R-:W5:Y:S01]  /*0370*/  LDC R13, c[0x0][0x3a0] ;  /* 0x0000e800ff0d7b82 */ /* 0x000f620000000800 */
[----:B---3--:R-:W-:-:S07]  /*0380*/  ULEA UR12, UR4, UR12, 0x18 ;  /* 0x0000000c040c7291 */ /* 0x008fce000f8ec0ff */
[----:B------:R-:W3:Y:S02]  /*0390*/  S2UR UR16, SR_CTAID.Y ;  /* 0x00000000001079c3 */ /* 0x000ee40000002600 */
[----:B--2---:R-:W2:Y:S06]  /*03a0*/  LDS R3, [UR12] ;  /* 0x0000000cff037984 */ /* 0x004eac0008000800 */
[----:B------:R-:W-:Y:S06]  /*03b0*/  BAR.SYNC.DEFER_BLOCKING 0x0 ;  /* 0x0000000000007b1d */ /* 0x000fec0000010000 */
[----:B------:R-:W-:Y:S05]  /*03c0*/  @P1 BRA `(.L_x_5) ;  /* 0x0000000000181947 */ /* 0x000fea0003800000 */
[----:B------:R-:W-:Y:S01]  /*03d0*/  ELECT P0, URZ, PT ;  /* 0x0000000000ff782f */ /* 0x000fe20003800000 */
[----:B------:R-:W-:Y:S01]  /*03e0*/  IMAD.MOV.U32 R2, RZ, RZ, 0x1 ;  /* 0x00000001ff027424 */ /* 0x000fe200078e00ff */
[----:B------:R-:W-:Y:S01]  /*03f0*/  UMOV UR5, 0x40 ;  /* 0x0000004000057882 */ /* 0x000fe20000000000 */
[----:B------:R-:W-:Y:S01]  /*0400*/  UVIRTCOUNT.DEALLOC.SMPOOL 0x80 ;  /* 0x000000800000784c */ /* 0x000fe20000000000 */
[----:B------:R-:W-:-:S09]  /*0410*/  ULEA UR5, UR4, UR5, 0x18 ;  /* 0x0000000504057291 */ /* 0x000fd2000f8ec0ff */
[----:B------:R5:W-:Y:S03]  /*0420*/  @P0 STS.U8 [UR5], R2 ;  /* 0x00000002ff000988 */ /* 0x000be60008000005 */
.L_x_5:
[----:B------:R-:W5:Y:S01]  /*0430*/  S2UR UR4, SR_CTAID.Z ;  /* 0x00000000000479c3 */ /* 0x000f620000002700 */
[----:B------:R-:W4:Y:S01]  /*0440*/  LDCU UR5, c[0x0][0x370] ;  /* 0x00006e00ff0577ac */ /* 0x000f220008000800 */
[----:B------:R-:W-:Y:S01]  /*0450*/  ISETP.GE.U32.AND P0, PT, R10, 0x20, PT ;  /* 0x000000200a00780c */ /* 0x000fe20003f06070 */
[----:B----4-:R-:W-:Y:S01]  /*0460*/  VIADD R4, R4, 0xffffffff ;  /* 0xffffffff04047836 */ /* 0x010fe20000000000 */
[C---:B------:R-:W-:Y:S01]  /*0470*/  ISETP.NE.U32.AND P2, PT, R10.reuse, RZ, PT ;  /* 0x000000ff0a00720c */ /* 0x040fe20003f45070 */
[----:B------:R-:W5:Y:S01]  /*0480*/  LDCU UR6, c[0x0][0x374] ;  /* 0x00006e80ff0677ac */ /* 0x000f620008000800 */
[----:B------:R-:W-:Y:S01]  /*0490*/  LEA R11, R10, UR12, 0x2 ;  /* 0x0000000c0a0b7c11 */ /* 0x000fe2000f8e10ff */
[----:B-----5:R-:W-:Y:S01]  /*04a0*/  VIADD R12, R13, 0xffffffff ;  /* 0xffffffff0d0c7836 */ /* 0x020fe20000000000 */
[----:B------:R-:W4:Y:S01]  /*04b0*/  S2UR UR7, SR_CTAID.X ;  /* 0x00000000000779c3 */ /* 0x000f220000002500 */
[----:B------:R-:W5:Y:S01]  /*04c0*/  LDCU.64 UR14, c[0x0][0x3c0] ;  /* 0x00007800ff0e77ac */ /* 0x000f620008000a00 */
[----:B--2---:R-:W-:Y:S01]  /*04d0*/  R2UR UR24, R3 ;  /* 0x00000000031872ca */ /* 0x004fe200000e0000 */
[----:B------:R-:W-:Y:S04]  /*04e0*/  BSSY.RECONVERGENT B0, `(.L_x_6) ;  /* 0x0000011000007945 */ /* 0x000fe80003800200 */
[----:B------:R2:W-:Y:S01]  /*04f0*/  @!P0 STS [R11], RZ ;  /* 0x000000ff0b008388 */ /* 0x0005e20000000800 */
[----:B------:R-:W-:-:S03]  /*0500*/  NOP ;  /* 0x0000000000007918 */ /* 0x000fc60000000000 */
[----:B------:R2:W-:Y:S01]  /*0510*/  @!P2 STS [UR12+0x24], R4 ;  /* 0x00002404ff00a988 */ /* 0x0005e2000800080c */
[----:B---3--:R-:W-:-:S03]  /*0520*/  UIMAD UR4, UR4, UR6, UR16 ;  /* 0x00000006040472a4 */ /* 0x008fc6000f8e0210 */
[----:B------:R2:W-:Y:S01]  /*0530*/  @!P2 STS [UR12+0x20], R12 ;  /* 0x0000200cff00a988 */ /* 0x0005e2000800080c */
[----:B----4-:R-:W-:-:S04]  /*0540*/  UIMAD UR4, UR4, UR5, UR7 ;  /* 0x00000005040472a4 */ /* 0x010fc8000f8e0207 */
[----:B------:R-:W-:-:S04]  /*0550*/  UIMAD UR4, UR4, 0x180, URZ ;  /* 0x00000180040478a4 */ /* 0x000fc8000f8e02ff */
[----:B-----5:R-:W-:-:S04]  /*0560*/  UIADD3 UR20, UP0, UPT, UR4, UR14, URZ ;  /* 0x0000000e04147290 */ /* 0x020fc8000ff1e0ff */
[----:B------:R-:W-:Y:S01]  /*0570*/  ULEA.HI.X.SX32 UR21, UR4, UR15, 0x1, UP0 ;  /* 0x0000000f04157291 */ /* 0x000fe200080f0eff */
[----:B--2---:R-:W-:Y:S11]  /*0580*/  @P2 BRA `(.L_x_7) ;  /* 0x0000000000182947 */ /* 0x004ff60003800000 */
[----:B------:R-:W2:Y:S01]  /*0590*/  LDS R2, [UR12+0x8] ;  /* 0x0000080cff027984 */ /* 0x000ea20008000800 */
[----:B------:R-:W3:Y:S01]  /*05a0*/  LDC.64 R6, c[0x0][0x380] ;  /* 0x0000e000ff067b82 */ /* 0x000ee20000000a00 */
[----:B------:R-:W-:Y:S02]  /*05b0*/  IMAD.MOV.U32 R3, RZ, RZ, 0x70 ;  /* 0x00000070ff037424 */ /* 0x000fe400078e00ff */
[----:B---3--:R3:W-:Y:S03]  /*05c0*/  STS.64 [UR12], R6 ;  /* 0x00000006ff007988 */ /* 0x0087e60008000a0c */
[----:B--2---:R-:W-:-:S05]  /*05d0*/  LOP3.LUT R2, R2, 0x10, R3, 0xd8, !PT ;  /* 0x0000001002027812 */ /* 0x004fca00078ed803 */
[----:B------:R3:W-:Y:S02]  /*05e0*/  STS [UR12+0x8], R2 ;  /* 0x00000802ff007988 */ /* 0x0007e4000800080c */
.L_x_7:
[----:B------:R-:W-:Y:S05]  /*05f0*/  BSYNC.RECONVERGENT B0 ;  /* 0x0000000000007941 */ /* 0x000fea0003800200 */
.L_x_6:
[----:B------:R-:W-:Y:S04]  /*0600*/  BSSY.RECONVERGENT B0, `(.L_x_8) ;  /* 0x000000a000007945 */ /* 0x000fe80003800200 */
[----:B------:R-:W-:Y:S05]  /*0610*/  @P2 BRA `(.L_x_9) ;  /* 0x0000000000202947 */ /* 0x000fea0003800000 */
[----:B---3--:R-:W2:Y:S01]  /*0620*/  LDS R2, [UR12+0x34] ;  /* 0x0000340cff027984 */ /* 0x008ea20008000800 */
[----:B------:R-:W-:Y:S02]  /*0630*/  IMAD.MOV.U32 R3, RZ, RZ, 0x1f000000 ;  /* 0x1f000000ff037424 */ /* 0x000fe400078e00ff */
[----:B------:R-:W-:Y:S01]  /*0640*/  @!P2 IMAD.MOV.U32 R5, RZ, RZ, 0x7f ;  /* 0x0000007fff05a424 */ /* 0x000fe200078e00ff */
[----:B------:R-:W3:Y:S02]  /*0650*/  @!P2 LDS R6, [UR12+0x38] ;  /* 0x0000380cff06a984 */ /* 0x000ee40008000800 */
[----:B--2---:R-:W-:Y:S02]  /*0660*/  LOP3.LUT R2, R2, 0xff000000, R3, 0xb8, !PT ;  /* 0xff00000002027812 */ /* 0x004fe400078eb803 */
[----:B---3--:R-:W-:-:S03]  /*0670*/  @!P2 LOP3.LUT R3, R6, 0xff, R5, 0xb8, !PT ;  /* 0x000000ff0603a812 */ /* 0x008fc600078eb805 */
[----:B------:R2:W-:Y:S04]  /*0680*/  STS [UR12+0x34], R2 ;  /* 0x00003402ff007988 */ /* 0x0005e8000800080c */
[----:B------:R2:W-:Y:S02]  /*0690*/  @!P2 STS [UR12+0x38], R3 ;  /* 0x00003803ff00a988 */ /* 0x0005e4000800080c */
.L_x_9:
[----:B------:R-:W-:Y:S05]  /*06a0*/  BSYNC.RECONVERGENT B0 ;  /* 0x0000000000007941 */ /* 0x000fea0003800200 */
.L_x_8:
[----:B------:R-:W-:Y:S04]  /*06b0*/  BSSY.RECONVERGENT B0, `(.L_x_10) ;  /* 0x000000e000007945 */ /* 0x000fe80003800200 */
[----:B------:R-:W-:Y:S05]  /*06c0*/  @P2 BRA `(.L_x_11) ;  /* 0x0000000000302947 */ /* 0x000fea0003800000 */
[----:B--2---:R-:W2:Y:S01]  /*06d0*/  LDS R3, [UR12+0x34] ;  /* 0x0000340cff037984 */ /* 0x004ea20008000800 */
[----:B------:R-:W4:Y:S03]  /*06e0*/  LDC.64 R8, c[0x0][0x3a8] ;  /* 0x0000ea00ff087b82 */ /* 0x000f260000000a00 */
[----:B---3--:R-:W3:Y:S01]  /*06f0*/  LDS R2, [UR12+0x1c] ;  /* 0x00001c0cff027984 */ /* 0x008ee20008000800 */
[C---:B----4-:R-:W-:Y:S01]  /*0700*/  SHF.L.U64.HI R6, R8.reuse, 0x1, R9 ;  /* 0x0000000108067819 */ /* 0x050fe20000010209 */
[----:B------:R-:W-:-:S03]  /*0710*/  IMAD.SHL.U32 R5, R8, 0x2, RZ ;  /* 0x0000000208057824 */ /* 0x000fc600078e00ff */
[--C-:B------:R-:W-:Y:S02]  /*0720*/  SHF.R.U32.HI R7, RZ, 0x4, R6.reuse ;  /* 0x00000004ff077819 */ /* 0x100fe40000011606 */
[----:B------:R-:W-:-:S05]  /*0730*/  SHF.R.U64 R5, R5, 0x4, R6 ;  /* 0x0000000405057819 */ /* 0x000fca0000001206 */
[----:B------:R4:W-:Y:S01]  /*0740*/  STS [UR12+0xc], R5 ;  /* 0x00000c05ff007988 */ /* 0x0009e2000800080c */
[----:B--2---:R-:W-:Y:S02]  /*0750*/  LOP3.LUT R3, R3, 0x7, RZ, 0xb8, !PT ;  /* 0x0000000703037812 */ /* 0x004fe400078eb8ff */
[----:B---3--:R-:W-:-:S03]  /*0760*/  LOP3.LUT R2, R2, 0xf, R7, 0xb8, !PT ;  /* 0x0000000f02027812 */ /* 0x008fc600078eb807 */
[----:B------:R4:W-:Y:S04]  /*0770*/  STS [UR12+0x34], R3 ;  /* 0x00003403ff007988 */ /* 0x0009e8000800080c */
[----:B------:R4:W-:Y:S02]  /*0780*/  STS [UR12+0x1c], R2 ;  /* 0x00001c02ff007988 */ /* 0x0009e4000800080c */
.L_x_11:
[----:B------:R-:W-:Y:S05]  /*0790*/  BSYNC.RECONVERGENT B0 ;  /* 0x0000000000007941 */ /* 0x000fea0003800200 */
.L_x_10:
[----:B------:R-:W-:Y:S04]  /*07a0*/  BSSY.RECONVERGENT B1, `(.L_x_12) ;  /* 0x000001a000017945 */ /* 0x000fe80003800200 */
[----:B------:R-:W-:Y:S04]  /*07b0*/  BSSY.RELIABLE B0, `(.L_x_13) ;  /* 0x0000015000007945 */ /* 0x000fe80003800100 */
[----:B------:R-:W-:Y:S05]  /*07c0*/  @P2 BRA `(.L_x_14) ;  /* 0x0000000000202947 */ /* 0x000fea0003800000 */
[----:B--234-:R-:W2:Y:S02]  /*07d0*/  LDS R2, [UR12+0x34] ;  /* 0x0000340cff027984 */ /* 0x01cea40008000800 */
[----:B--2---:R-:W-:-:S05]  /*07e0*/  LOP3.LUT R2, R2, 0x38, RZ, 0xb8, !PT ;  /* 0x0000003802027812 */ /* 0x004fca00078eb8ff */
[----:B------:R2:W-:Y:S01]  /*07f0*/  STS [UR12+0x34], R2 ;  /* 0x00003402ff007988 */ /* 0x0005e2000800080c */
[----:B------:R-:W-:Y:S05]  /*0800*/  @P2 BRA `(.L_x_15) ;  /* 0x0000000000202947 */ /* 0x000fea0003800000 */
[----:B--2---:R-:W2:Y:S01]  /*0810*/  LDS R2, [UR12+0x8] ;  /* 0x0000080cff027984 */ /* 0x004ea20008000800 */
[----:B------:R-:W-:-:S05]  /*0820*/  IMAD.MOV.U32 R3, RZ, RZ, 0x780 ;  /* 0x00000780ff037424 */ /* 0x000fca00078e00ff */
[----:B--2---:R-:W-:-:S05]  /*0830*/  LOP3.LUT R2, R2, 0x300, R3, 0xd8, !PT ;  /* 0x0000030002027812 */ /* 0x004fca00078ed803 */
[----:B------:R5:W-:Y:S02]  /*0840*/  STS [UR12+0x8], R2 ;  /* 0x00000802ff007988 */ /* 0x000be4000800080c */
.L_x_14:
[----:B------:R-:W-:Y:S05]  /*0850*/  @P2 BRA `(.L_x_16) ;  /* 0x0000000000282947 */ /* 0x000fea0003800000 */
[----:B--2345:R-:W2:Y:S02]  /*0860*/  LDS R2, [UR12+0x8] ;  /* 0x0000080cff027984 */ /* 0x03cea40008000800 */
[----:B--2---:R-:W-:-:S05]  /*0870*/  LOP3.LUT R2, R2, 0x1800, RZ, 0xb8, !PT ;  /* 0x0000180002027812 */ /* 0x004fca00078eb8ff */
[----:B------:R3:W-:Y:S02]  /*0880*/  STS [UR12+0x8], R2 ;  /* 0x00000802ff007988 */ /* 0x0007e4000800080c */
.L_x_15:
[----:B------:R-:W-:Y:S05]  /*0890*/  @P2 BREAK.RELIABLE B0 ;  /* 0x0000000000002942 */ /* 0x000fea0003800100 */
[----:B------:R-:W-:Y:S05]  /*08a0*/  @P2 BRA `(.L_x_17) ;  /* 0x0000000000242947 */ /* 0x000fea0003800000 */
[----:B------:R-:W4:Y:S01]  /*08b0*/  LDS R3, [UR12+0x8] ;  /* 0x0000080cff037984 */ /* 0x000f220008000800 */
[----:B--23--:R-:W-:-:S05]  /*08c0*/  IMAD.MOV.U32 R2, RZ, RZ, 0x6000 ;  /* 0x00006000ff027424 */ /* 0x00cfca00078e00ff */
[----:B----4-:R-:W-:-:S04]  /*08d0*/  LOP3.LUT R2, R3, 0x4000, R2, 0xd8, !PT ;  /* 0x0000400003027812 */ /* 0x010fc800078ed802 */
[----:B------:R-:W-:-:S05]  /*08e0*/  LOP3.LUT R2, R2, 0x400000, RZ, 0xb8, !PT ;  /* 0x0040000002027812 */ /* 0x000fca00078eb8ff */
[----:B------:R2:W-:Y:S02]  /*08f0*/  STS [UR12+0x8], R2 ;  /* 0x00000802ff007988 */ /* 0x0005e4000800080c */
.L_x_16:
[----:B------:R-:W-:Y:S05]  /*0900*/  BSYNC.RELIABLE B0 ;  /* 0x0000000000007941 */ /* 0x000fea0003800100 */
.L_x_13:
[----:B--2345:R-:W2:Y:S02]  /*0910*/  @!P2 LDS R2, [UR12+0x8] ;  /* 0x0000080cff02a984 */ /* 0x03cea40008000800 */
[----:B--2---:R-:W-:-:S05]  /*0920*/  @!P2 LOP3.LUT R2, R2, 0x8000, RZ, 0xb8, !PT ;  /* 0x000080000202a812 */ /* 0x004fca00078eb8ff */
[----:B------:R4:W-:Y:S02]  /*0930*/  @!P2 STS [UR12+0x8], R2 ;  /* 0x00000802ff00a988 */ /* 0x0009e4000800080c */
.L_x_17:
[----:B------:R-:W-:Y:S05]  /*0940*/  BSYNC.RECONVERGENT B1 ;  /* 0x0000000000017941 */ /* 0x000fea0003800200 */
.L_x_12:
[----:B------:R-:W-:Y:S05]  /*0950*/  WARPSYNC.ALL ;  /* 0x0000000000007948 */ /* 0x000fea0003800000 */
[----:B------:R-:W-:Y:S01]  /*0960*/  NOP ;  /* 0x0000000000007918 */ /* 0x000fe20000000000 */
[----:B------:R-:W5:Y:S02]  /*0970*/  LDC R5, c[0x0][0x39c] ;  /* 0x0000e700ff057b82 */ /* 0x000f640000000800 */
[----:B-----5:R-:W-:Y:S01]  /*0980*/  VIADD R5, R5, 0xffffffff ;  /* 0xffffffff05057836 */ /* 0x020fe20000000000 */
[----:B------:R-:W-:Y:S06]  /*0990*/  @P0 BRA `(.L_x_18) ;  /* 0x0000000000300947 */ /* 0x000fec0003800000 */
[----:B--234-:R-:W2:Y:S01]  /*09a0*/  S2R R2, SR_LANEID ;  /* 0x0000000000027919 */ /* 0x01cea20000000000 */
[----:B------:R-:W-:Y:S05]  /*09b0*/  WARPSYNC.ALL ;  /* 0x0000000000007948 */ /* 0x000fea0003800000 */
[----:B------:R-:W-:Y:S01]  /*09c0*/  NOP ;  /* 0x0000000000007918 */ /* 0x000fe20000000000 */
[----:B--2---:R-:W-:-:S05]  /*09d0*/  IMAD.SHL.U32 R6, R2, 0x4, RZ ;  /* 0x0000000402067824 */ /* 0x004fca00078e00ff */
[----:B------:R-:W2:Y:S01]  /*09e0*/  LDS R7, [R6+UR12] ;  /* 0x0000000c06077984 */ /* 0x000ea20008000800 */
[----:B------:R-:W-:-:S05]  /*09f0*/  IADD3 R2, P3, PT, R6, UR20, RZ ;  /* 0x0000001406027c10 */ /* 0x000fca000ff7e0ff */
[----:B------:R-:W-:-:S05]  /*0a00*/  IMAD.X R3, RZ, RZ, UR21, P3 ;  /* 0x00000015ff037e24 */ /* 0x000fca00098e06ff */
[----:B--2---:R5:W2:Y:S01]  /*0a10*/  ATOMG.E.EXCH.STRONG.GPU PT, RZ, [R2], R7 ;  /* 0x0000000702ff73a8 */ /* 0x004aa200041ee100 */
[----:B------:R-:W-:-:S04]  /*0a20*/  DEPBAR {5,4,3,2,1,0} ;  /* 0x0000003f0000791a */ /* 0x000fc80000000000 */
[----:B------:R-:W3:Y:S02]  /*0a30*/  CCTL.E.C.LDCU.IV.DEEP [UR20] ;  /* 0x0000000014007540 */ /* 0x000ee40009c08000 */
[----:B---3--:R5:W-:Y:S01]  /*0a40*/  UTMACCTL.IV [UR20] ;  /* 0x00000000140079b9 */ /* 0x008be20008000000 */
[----:B------:R-:W-:Y:S01]  /*0a50*/  NOP ;  /* 0x0000000000007918 */ /* 0x000fe20000000000 */
.L_x_18:
[----:B------:R-:W-:Y:S05]  /*0a60*/  @P0 BRA `(.L_x_19) ;  /* 0x00000000000c0947 */ /* 0x000fea0003800000 */
[----:B------:R0:W-:Y:S01]  /*0a70*/  UTMACMDFLUSH ;  /* 0x00000000000079b7 */ /* 0x0001e20000000000 */
[----:B------:R-:W-:Y:S05]  /*0a80*/  @P0 BRA `(.L_x_19) ;  /* 0x0000000000040947 */ /* 0x000fea0003800000 */
[----:B------:R-:W-:-:S04]  /*0a90*/  DEPBAR.LE SB0, 0x0 ;  /* 0x000080000000791a */ /* 0x000fc80000000000 */
.L_x_19:
[----:B------:R-:W-:Y:S05]  /*0aa0*/  WARPSYNC.ALL ;  /* 0x0000000000007948 */ /* 0x000fea0003800000 */
[----:B------:R-:W-:Y:S01]  /*0ab0*/  NOP ;  /* 0x0000000000007918 */ /* 0x000fe20000000000 */
[----:B--2---:R-:W-:Y:S06]  /*0ac0*/  BAR.SYNC.DEFER_BLOCKING 0x0 ;  /* 0x0000000000007b1d */ /* 0x004fec0000010000 */
[----:B------:R-:W-:Y:S02]  /*0ad0*/  BSSY.RECONVERGENT B1, `(.L_x_20) ;  /* 0x000000b000017945 */ /* 0x000fe40003800200 */
[----:B------:R-:W-:Y:S06]  /*0ae0*/  BAR.SYNC.DEFER_BLOCKING 0x0 ;  /* 0x0000000000007b1d */ /* 0x000fec0000010000 */
[----:B------:R2:W-:Y:S01]  /*0af0*/  @!P0 STS [R11], RZ ;  /* 0x000000ff0b008388 */ /* 0x0005e20000000800 */
[----:B------:R-:W-:Y:S01]  /*0b00*/  NOP ;  /* 0x0000000000007918 */ /* 0x000fe20000000000 */
[----:B------:R-:W-:Y:S05]  /*0b10*/  @P2 BRA `(.L_x_21) ;  /* 0x0000000000182947 */ /* 0x000fea0003800000 */
[----:B---345:R-:W3:Y:S01]  /*0b20*/  LDS R2, [UR12+0x8] ;  /* 0x0000080cff027984 */ /* 0x038ee20008000800 */
[----:B------:R-:W4:Y:S01]  /*0b30*/  LDC.64 R6, c[0x0][0x388] ;  /* 0x0000e200ff067b82 */ /* 0x000f220000000a00 */
[----:B------:R-:W-:Y:S02]  /*0b40*/  IMAD.MOV.U32 R3, RZ, RZ, 0x70 ;  /* 0x00000070ff037424 */ /* 0x000fe400078e00ff */
[----:B----4-:R4:W-:Y:S03]  /*0b50*/  STS.64 [UR12], R6 ;  /* 0x00000006ff007988 */ /* 0x0109e60008000a0c */
[----:B---3--:R-:W-:-:S05]  /*0b60*/  LOP3.LUT R2, R2, 0x10, R3, 0xd8, !PT ;  /* 0x0000001002027812 */ /* 0x008fca00078ed803 */
[----:B------:R4:W-:Y:S02]  /*0b70*/  STS [UR12+0x8], R2 ;  /* 0x00000802ff007988 */ /* 0x0009e4000800080c */
.L_x_21:
[----:B-----5:R-:W-:Y:S05]  /*0b80*/  BSYNC.RECONVERGENT B1 ;  /* 0x0000000000017941 */ /* 0x020fea0003800200 */
.L_x_20:
[----:B------:R-:W-:Y:S04]  /*0b90*/  BSSY.RECONVERGENT B1, `(.L_x_22) ;  /* 0x000000a000017945 */ /* 0x000fe80003800200 */
[----:B------:R-:W-:Y:S05]  /*0ba0*/  @P2 BRA `(.L_x_23) ;  /* 0x0000000000202947 */ /* 0x000fea0003800000 */
[----:B---34-:R-:W3:Y:S01]  /*0bb0*/  LDS R2, [UR12+0x34] ;  /* 0x0000340cff027984 */ /* 0x018ee20008000800 */
[----:B------:R-:W-:Y:S02]  /*0bc0*/  IMAD.MOV.U32 R3, RZ, RZ, 0x3f000000 ;  /* 0x3f000000ff037424 */ /* 0x000fe400078e00ff */
[----:B------:R-:W-:Y:S01]  /*0bd0*/  @!P2 IMAD.MOV.U32 R6, RZ, RZ, 0x1f ;  /* 0x0000001fff06a424 */ /* 0x000fe200078e00ff */
[----:B------:R-:W4:Y:S02]  /*0be0*/  @!P2 LDS R7, [UR12+0x38] ;  /* 0x0000380cff07a984 */ /* 0x000f240008000800 */
[----:B---3--:R-:W-:Y:S02]  /*0bf0*/  LOP3.LUT R2, R2, 0xff000000, R3, 0xb8, !PT ;  /* 0xff00000002027812 */ /* 0x008fe400078eb803 */
[----:B----4-:R-:W-:-:S03]  /*0c00*/  @!P2 LOP3.LUT R3, R7, 0xff, R6, 0xb8, !PT ;  /* 0x000000ff0703a812 */ /* 0x010fc600078eb806 */
[----:B------:R5:W-:Y:S04]  /*0c10*/  STS [UR12+0x34], R2 ;  /* 0x00003402ff007988 */ /* 0x000be8000800080c */
[----:B------:R5:W-:Y:S02]  /*0c20*/  @!P2 STS [UR12+0x38], R3 ;  /* 0x00003803ff00a988 */ /* 0x000be4000800080c */
.L_x_23:
[----:B------:R-:W-:Y:S05]  /*0c30*/  BSYNC.RECONVERGENT B1 ;  /* 0x0000000000017941 */ /* 0x000fea0003800200 */
.L_x_22:
[----:B------:R-:W-:Y:S04]  /*0c40*/  BSSY.RECONVERGENT B1, `(.L_x_24) ;  /* 0x0000004000017945 */ /* 0x000fe80003800200 */
[----:B------:R-:W-:Y:S05]  /*0c50*/  @P2 BRA `(.L_x_25) ;  /* 0x0000000000082947 */ /* 0x000fea0003800000 */
[----:B------:R2:W-:Y:S04]  /*0c60*/  STS [UR12+0x24], R12 ;  /* 0x0000240cff007988 */ /* 0x0005e8000800080c */
[----:B------:R2:W-:Y:S02]  /*0c70*/  STS [UR12+0x20], R5 ;  /* 0x00002005ff007988 */ /* 0x0005e4000800080c */
.L_x_25:
[----:B------:R-:W-:Y:S05]  /*0c80*/  BSYNC.RECONVERGENT B1 ;  /* 0x0000000000017941 */ /* 0x000fea0003800200 */
.L_x_24:
[----:B------:R-:W-:Y:S04]  /*0c90*/  BSSY.RECONVERGENT B1, `(.L_x_26) ;  /* 0x000000e000017945 */ /* 0x000fe80003800200 */
[----:B------:R-:W-:Y:S05]  /*0ca0*/  @P2 BRA `(.L_x_27) ;  /* 0x0000000000302947 */ /* 0x000fea0003800000 */
[----:B-----5:R-:W5:Y:S01]  /*0cb0*/  LDS R3, [UR12+0x34] ;  /* 0x0000340cff037984 */ /* 0x020f620008000800 */
[----:B----4-:R-:W4:Y:S03]  /*0cc0*/  LDC.64 R6, c[0x0][0x3b0] ;  /* 0x0000ec00ff067b82 */ /* 0x010f260000000a00 */
[----:B---3--:R-:W3:Y:S01]  /*0cd0*/  LDS R2, [UR12+0x1c] ;  /* 0x00001c0cff027984 */ /* 0x008ee20008000800 */
[C---:B----4-:R-:W-:Y:S01]  /*0ce0*/  SHF.L.U64.HI R7, R6.reuse, 0x1, R7 ;  /* 0x0000000106077819 */ /* 0x050fe20000010207 */
[----:B------:R-:W-:-:S03]  /*0cf0*/  IMAD.SHL.U32 R6, R6, 0x2, RZ ;  /* 0x0000000206067824 */ /* 0x000fc600078e00ff */
[--C-:B------:R-:W-:Y:S02]  /*0d00*/  SHF.R.U32.HI R9, RZ, 0x4, R7.reuse ;  /* 0x00000004ff097819 */ /* 0x100fe40000011607 */
[----:B------:R-:W-:-:S05]  /*0d10*/  SHF.R.U64 R6, R6, 0x4, R7 ;  /* 0x0000000406067819 */ /* 0x000fca0000001207 */
[----:B------:R4:W-:Y:S01]  /*0d20*/  STS [UR12+0xc], R6 ;  /* 0x00000c06ff007988 */ /* 0x0009e2000800080c */
[----:B-----5:R-:W-:Y:S02]  /*0d30*/  LOP3.LUT R3, R3, 0x7, RZ, 0xb8, !PT ;  /* 0x0000000703037812 */ /* 0x020fe400078eb8ff */
[----:B---3--:R-:W-:-:S03]  /*0d40*/  LOP3.LUT R2, R2, 0xf, R9, 0xb8, !PT ;  /* 0x0000000f02027812 */ /* 0x008fc600078eb809 */
[----:B------:R4:W-:Y:S04]  /*0d50*/  STS [UR12+0x34], R3 ;  /* 0x00003403ff007988 */ /* 0x0009e8000800080c */
[----:B------:R4:W-:Y:S02]  /*0d60*/  STS [UR12+0x1c], R2 ;  /* 0x00001c02ff007988 */ /* 0x0009e4000800080c */
.L_x_27:
[----:B------:R-:W-:Y:S05]  /*0d70*/  BSYNC.RECONVERGENT B1 ;  /* 0x0000000000017941 */ /* 0x000fea0003800200 */
.L_x_26:
[----:B------:R-:W-:Y:S04]  /*0d80*/  BSSY.RECONVERGENT B2, `(.L_x_28) ;  /* 0x000001a000027945 */ /* 0x000fe80003800200 */
[----:B------:R-:W-:Y:S04]  /*0d90*/  BSSY.RELIABLE B1, `(.L_x_29) ;  /* 0x0000015000017945 */ /* 0x000fe80003800100 */
[----:B------:R-:W-:Y:S05]  /*0da0*/  @P2 BRA `(.L_x_30) ;  /* 0x0000000000202947 */ /* 0x000fea0003800000 */
[----:B---345:R-:W3:Y:S02]  /*0db0*/  LDS R2, [UR12+0x34] ;  /* 0x0000340cff027984 */ /* 0x038ee40008000800 */
[----:B---3--:R-:W-:-:S05]  /*0dc0*/  LOP3.LUT R2, R2, 0x38, RZ, 0xb8, !PT ;  /* 0x0000003802027812 */ /* 0x008fca00078eb8ff */
[----:B------:R3:W-:Y:S01]  /*0dd0*/  STS [UR12+0x34], R2 ;  /* 0x00003402ff007988 */ /* 0x0007e2000800080c */
[----:B------:R-:W-:Y:S05]  /*0de0*/  @P2 BRA `(.L_x_31) ;  /* 0x0000000000202947 */ /* 0x000fea0003800000 */
[----:B---3--:R-:W3:Y:S01]  /*0df0*/  LDS R2, [UR12+0x8] ;  /* 0x0000080cff027984 */ /* 0x008ee20008000800 */
[----:B------:R-:W-:-:S05]  /*0e00*/  IMAD.MOV.U32 R3, RZ, RZ, 0x780 ;  /* 0x00000780ff037424 */ /* 0x000fca00078e00ff */
[----:B---3--:R-:W-:-:S05]  /*0e10*/  LOP3.LUT R2, R2, 0x300, R3, 0xd8, !PT ;  /* 0x0000030002027812 */ /* 0x008fca00078ed803 */
[----:B------:R3:W-:Y:S02]  /*0e20*/  STS [UR12+0x8], R2 ;  /* 0x00000802ff007988 */ /* 0x0007e4000800080c */
.L_x_30:
[----:B------:R-:W-:Y:S05]  /*0e30*/  @P2 BRA `(.L_x_32) ;  /* 0x0000000000282947 */ /* 0x000fea0003800000 */
[----:B---345:R-:W3:Y:S02]  /*0e40*/  LDS R2, [UR12+0x8] ;  /* 0x0000080cff027984 */ /* 0x038ee40008000800 */
[----:B---3--:R-:W-:-:S05]  /*0e50*/  LOP3.LUT R2, R2, 0x1800, RZ, 0xb8, !PT ;  /* 0x0000180002027812 */ /* 0x008fca00078eb8ff */
[----:B------:R4:W-:Y:S02]  /*0e60*/  STS [UR12+0x8], R2 ;  /* 0x00000802ff007988 */ /* 0x0009e4000800080c */
.L_x_31:
[----:B------:R-:W-:Y:S05]  /*0e70*/  @P2 BREAK.RELIABLE B1 ;  /* 0x0000000000012942 */ /* 0x000fea0003800100 */
[----:B------:R-:W-:Y:S05]  /*0e80*/  @P2 BRA `(.L_x_33) ;  /* 0x0000000000242947 */ /* 0x000fea0003800000 */
[----:B---34-:R-:W3:Y:S01]  /*0e90*/  LDS R2, [UR12+0x8] ;  /* 0x0000080cff027984 */ /* 0x018ee20008000800 */
[----:B------:R-:W-:-:S05]  /*0ea0*/  IMAD.MOV.U32 R3, RZ, RZ, 0x6000 ;  /* 0x00006000ff037424 */ /* 0x000fca00078e00ff */
[----:B---3--:R-:W-:-:S04]  /*0eb0*/  LOP3.LUT R2, R2, 0x6000, R3, 0xd8, !PT ;  /* 0x0000600002027812 */ /* 0x008fc800078ed803 */
[----:B------:R-:W-:-:S05]  /*0ec0*/  LOP3.LUT R2, R2, 0x400000, RZ, 0xb8, !PT ;  /* 0x0040000002027812 */ /* 0x000fca00078eb8ff */
[----:B------:R3:W-:Y:S02]  /*0ed0*/  STS [UR12+0x8], R2 ;  /* 0x00000802ff007988 */ /* 0x0007e4000800080c */
.L_x_32:
[----:B------:R-:W-:Y:S05]  /*0ee0*/  BSYNC.RELIABLE B1 ;  /* 0x0000000000017941 */ /* 0x000fea0003800100 */
.L_x_29:
[----:B---345:R-:W3:Y:S02]  /*0ef0*/  @!P2 LDS R2, [UR12+0x8] ;  /* 0x0000080cff02a984 */ /* 0x038ee40008000800 */
[----:B---3--:R-:W-:-:S05]  /*0f00*/  @!P2 LOP3.LUT R2, R2, 0x8000, RZ, 0xb8, !PT ;  /* 0x000080000202a812 */ /* 0x008fca00078eb8ff */
[----:B------:R5:W-:Y:S02]  /*0f10*/  @!P2 STS [UR12+0x8], R2 ;  /* 0x00000802ff00a988 */ /* 0x000be4000800080c */
.L_x_33:
[----:B------:R-:W-:Y:S05]  /*0f20*/  BSYNC.RECONVERGENT B2 ;  /* 0x0000000000027941 */ /* 0x000fea0003800200 */
.L_x_28:
[----:B------:R-:W-:Y:S05]  /*0f30*/  WARPSYNC.ALL ;  /* 0x0000000000007948 */ /* 0x000fea0003800000 */
[----:B------:R-:W-:Y:S01]  /*0f40*/  NOP ;  /* 0x0000000000007918 */ /* 0x000fe20000000000 */
[----:B------:R-:W-:-:S04]  /*0f50*/  UIADD3 UR5, UPT, UPT, UR4, 0x80, URZ ;  /* 0x0000008004057890 */ /* 0x000fc8000fffe0ff */
[----:B------:R-:W-:-:S04]  /*0f60*/  UIADD3 UR22, UP0, UPT, UR5, UR14, URZ ;  /* 0x0000000e05167290 */ /* 0x000fc8000ff1e0ff */
[----:B------:R-:W-:Y:S01]  /*0f70*/  ULEA.HI.X.SX32 UR23, UR5, UR15, 0x1, UP0 ;  /* 0x0000000f05177291 */ /* 0x000fe200080f0eff */
[----:B------:R-:W-:Y:S11]  /*0f80*/  @P0 BRA `(.L_x_34) ;  /* 0x0000000000300947 */ /* 0x000ff60003800000 */
[----:B---345:R-:W3:Y:S01]  /*0f90*/  S2R R2, SR_LANEID ;  /* 0x0000000000027919 */ /* 0x038ee20000000000 */
[----:B------:R-:W-:Y:S05]  /*0fa0*/  WARPSYNC.ALL ;  /* 0x0000000000007948 */ /* 0x000fea0003800000 */
[----:B------:R-:W-:Y:S01]  /*0fb0*/  NOP ;  /* 0x0000000000007918 */ /* 0x000fe20000000000 */
[----:B---3--:R-:W-:-:S05]  /*0fc0*/  IMAD.SHL.U32 R6, R2, 0x4, RZ ;  /* 0x0000000402067824 */ /* 0x008fca00078e00ff */
[----:B------:R-:W3:Y:S01]  /*0fd0*/  LDS R7, [R6+UR12] ;  /* 0x0000000c06077984 */ /* 0x000ee20008000800 */
[----:B------:R-:W-:-:S05]  /*0fe0*/  IADD3 R2, P3, PT, R6, UR22, RZ ;  /* 0x0000001606027c10 */ /* 0x000fca000ff7e0ff */
[----:B------:R-:W-:-:S05]  /*0ff0*/  IMAD.X R3, RZ, RZ, UR23, P3 ;  /* 0x00000017ff037e24 */ /* 0x000fca00098e06ff */
[----:B---3--:R3:W4:Y:S01]  /*1000*/  ATOMG.E.EXCH.STRONG.GPU PT, RZ, [R2], R7 ;  /* 0x0000000702ff73a8 */ /* 0x00872200041ee100 */
[----:B------:R-:W-:-:S04]  /*1010*/  DEPBAR {5,4,3,2,1,0} ;  /* 0x0000003f0000791a */ /* 0x000fc80000000000 */
[----:B------:R-:W5:Y:S02]  /*1020*/  CCTL.E.C.LDCU.IV.DEEP [UR22] ;  /* 0x0000000016007540 */ /* 0x000f640009c08000 */
[----:B-----5:R3:W-:Y:S01]  /*1030*/  UTMACCTL.IV [UR22] ;  /* 0x00000000160079b9 */ /* 0x0207e20008000000 */
[----:B------:R-:W-:Y:S01]  /*1040*/  NOP ;  /* 0x0000000000007918 */ /* 0x000fe20000000000 */
.L_x_34:
[----:B------:R-:W-:Y:S05]  /*1050*/  @P0 BRA `(.L_x_35) ;  /* 0x00000000000c0947 */ /* 0x000fea0003800000 */
[----:B------:R0:W-:Y:S01]  /*1060*/  UTMACMDFLUSH ;  /* 0x00000000000079b7 */ /* 0x0001e20000000000 */
[----:B------:R-:W-:Y:S05]  /*1070*/  @P0 BRA `(.L_x_35) ;  /* 0x0000000000040947 */ /* 0x000fea0003800000 */
[----:B------:R-:W-:-:S04]  /*1080*/  DEPBAR.LE SB0, 0x0 ;  /* 0x000080000000791a */ /* 0x000fc80000000000 */
.L_x_35:
[----:B------:R-:W-:Y:S05]  /*1090*/  WARPSYNC.ALL ;  /* 0x0000000000007948 */ /* 0x000fea0003800000 */
[----:B------:R-:W-:Y:S01]  /*10a0*/  NOP ;  /* 0x0000000000007918 */ /* 0x000fe20000000000 */
[----:B----4-:R-:W-:Y:S06]  /*10b0*/  BAR.SYNC.DEFER_BLOCKING 0x0 ;  /* 0x0000000000007b1d */ /* 0x010fec0000010000 */
[----:B------:R-:W-:Y:S02]  /*10c0*/  BSSY.RECONVERGENT B2, `(.L_x_36) ;  /* 0x000000b000027945 */ /* 0x000fe40003800200 */
[----:B------:R-:W-:Y:S06]  /*10d0*/  BAR.SYNC.DEFER_BLOCKING 0x0 ;  /* 0x0000000000007b1d */ /* 0x000fec0000010000 */
[----:B------:R4:W-:Y:S01]  /*10e0*/  @!P0 STS [R11], RZ ;  /* 0x000000ff0b008388 */ /* 0x0009e20000000800 */
[----:B------:R-:W-:Y:S01]  /*10f0*/  NOP ;  /* 0x0000000000007918 */ /* 0x000fe20000000000 */
[----:B------:R-:W-:Y:S05]  /*1100*/  @P2 BRA `(.L_x_37) ;  /* 0x0000000000182947 */ /* 0x000fea0003800000 */
[----:B---3-5:R-:W3:Y:S01]  /*1110*/  LDS R2, [UR12+0x8] ;  /* 0x0000080cff027984 */ /* 0x028ee20008000800 */
[----:B------:R-:W5:Y:S01]  /*1120*/  LDC.64 R6, c[0x0][0x390] ;  /* 0x0000e400ff067b82 */ /* 0x000f620000000a00 */
[----:B------:R-:W-:Y:S02]  /*1130*/  IMAD.MOV.U32 R3, RZ, RZ, 0x70 ;  /* 0x00000070ff037424 */ /* 0x000fe400078e00ff */
[----:B-----5:R5:W-:Y:S03]  /*1140*/  STS.64 [UR12], R6 ;  /* 0x00000006ff007988 */ /* 0x020be60008000a0c */
[----:B---3--:R-:W-:-:S05]  /*1150*/  LOP3.LUT R2, R2, 0x10, R3, 0xd8, !PT ;  /* 0x0000001002027812 */ /* 0x008fca00078ed803 */
[----:B------:R5:W-:Y:S02]  /*1160*/  STS [UR12+0x8], R2 ;  /* 0x00000802ff007988 */ /* 0x000be4000800080c */
.L_x_37:
[----:B---3--:R-:W-:Y:S05]  /*1170*/  BSYNC.RECONVERGENT B2 ;  /* 0x0000000000027941 */ /* 0x008fea0003800200 */
.L_x_36:
[----:B------:R-:W-:Y:S04]  /*1180*/  BSSY.RECONVERGENT B3, `(.L_x_38) ;  /* 0x0000011000037945 */ /* 0x000fe80003800200 */
[----:B------:R-:W-:Y:S04]  /*1190*/  BSSY.RELIABLE B2, `(.L_x_39) ;  /* 0x000000e000027945 */ /* 0x000fe80003800100 */
[----:B------:R-:W-:Y:S05]  /*11a0*/  @P2 BRA `(.L_x_40) ;  /* 0x0000000000242947 */ /* 0x000fea0003800000 */
[----:B-----5:R-:W3:Y:S01]  /*11b0*/  LDS R2, [UR12+0x34] ;  /* 0x0000340cff027984 */ /* 0x020ee20008000800 */
[----:B------:R-:W-:-:S05]  /*11c0*/  IMAD.MOV.U32 R3, RZ, RZ, 0x3f000000 ;  /* 0x3f000000ff037424 */ /* 0x000fca00078e00ff */
[----:B---3--:R-:W-:-:S05]  /*11d0*/  LOP3.LUT R2, R2, 0xff000000, R3, 0xb8, !PT ;  /* 0xff00000002027812 */ /* 0x008fca00078eb803 */
[----:B------:R3:W-:Y:S01]  /*11e0*/  STS [UR12+0x34], R2 ;  /* 0x00003402ff007988 */ /* 0x0007e2000800080c */
[----:B------:R-:W-:Y:S05]  /*11f0*/  @P2 BRA `(.L_x_41) ;  /* 0x00000000001c2947 */ /* 0x000fea0003800000 */
[----:B---3--:R-:W3:Y:S01]  /*1200*/  LDS R2, [UR12+0x38] ;  /* 0x0000380cff027984 */ /* 0x008ee20008000800 */
[----:B------:R-:W-:-:S05]  /*1210*/  IMAD.MOV.U32 R3, RZ, RZ, 0x7f ;  /* 0x0000007fff037424 */ /* 0x000fca00078e00ff */
[----:B---3--:R-:W-:-:S05]  /*1220*/  LOP3.LUT R2, R2, 0xff, R3, 0xb8, !PT ;  /* 0x000000ff02027812 */ /* 0x008fca00078eb803 */
[----:B------:R3:W-:Y:S02]  /*1230*/  STS [UR12+0x38], R2 ;  /* 0x00003802ff007988 */ /* 0x0007e4000800080c */
.L_x_40:
[----:B------:R-:W-:Y:S05]  /*1240*/  @P2 BREAK.RELIABLE B2 ;  /* 0x0000000000022942 */ /* 0x000fea0003800100 */
[----:B------:R-:W-:Y:S05]  /*1250*/  @P2 BRA `(.L_x_42) ;  /* 0x00000000000c2947 */ /* 0x000fea0003800000 */
[----:B------:R2:W-:Y:S02]  /*1260*/  STS [UR12+0x20], R5 ;  /* 0x00002005ff007988 */ /* 0x0005e4000800080c */
.L_x_41:
[----:B------:R-:W-:Y:S05]  /*1270*/  BSYNC.RELIABLE B2 ;  /* 0x0000000000027941 */ /* 0x000fea0003800100 */
.L_x_39:
[----:B------:R2:W-:Y:S02]  /*1280*/  @!P2 STS [UR12+0x24], R4 ;  /* 0x00002404ff00a988 */ /* 0x0005e4000800080c */
.L_x_42:
[----:B------:R-:W-:Y:S05]  /*1290*/  BSYNC.RECONVERGENT B3 ;  /* 0x0000000000037941 */ /* 0x000fea0003800200 */
.L_x_38:
[----:B------:R-:W-:Y:S05]  /*12a0*/  WARPSYNC.ALL ;  /* 0x0000000000007948 */ /* 0x000fea0003800000 */
[----:B------:R-:W-:Y:S01]  /*12b0*/  NOP ;  /* 0x0000000000007918 */ /* 0x000fe20000000000 */
[----:B------:R-:W-:Y:S04]  /*12c0*/  BSSY.RECONVERGENT B3, `(.L_x_43) ;  /* 0x000000e000037945 */ /* 0x000fe80003800200 */
[----:B------:R-:W-:Y:S05]  /*12d0*/  @P2 BRA `(.L_x_44) ;  /* 0x0000000000302947 */ /* 0x000fea0003800000 */
[----:B------:R-:W2:Y:S02]  /*12e0*/  LDS R3, [UR12+0x34] ;  /* 0x0000340cff037984 */ /* 0x000ea40008000800 */
[----:B--2---:R-:W2:Y:S02]  /*12f0*/  LDC.64 R4, c[0x0][0x3b8] ;  /* 0x0000ee00ff047b82 */ /* 0x004ea40000000a00 */
[----:B---3-5:R-:W3:Y:S01]  /*1300*/  LDS R2, [UR12+0x1c] ;  /* 0x00001c0cff027984 */ /* 0x028ee20008000800 */
[C---:B--2---:R-:W-:Y:S01]  /*1310*/  SHF.L.U64.HI R5, R4.reuse, 0x1, R5 ;  /* 0x0000000104057819 */ /* 0x044fe20000010205 */
[----:B------:R-:W-:-:S03]  /*1320*/  IMAD.SHL.U32 R4, R4, 0x2, RZ ;  /* 0x0000000204047824 */ /* 0x000fc600078e00ff */
[--C-:B------:R-:W-:Y:S02]  /*1330*/  SHF.R.U32.HI R7, RZ, 0x4, R5.reuse ;  /* 0x00000004ff077819 */ /* 0x100fe40000011605 */
[----:B------:R-:W-:-:S05]  /*1340*/  SHF.R.U64 R4, R4, 0x4, R5 ;  /* 0x0000000404047819 */ /* 0x000fca0000001205 */
[----:B------:R2:W-:Y:S01]  /*1350*/  STS [UR12+0xc], R4 ;  /* 0x00000c04ff007988 */ /* 0x0005e2000800080c */
[----:B------:R-:W-:Y:S02]  /*1360*/  LOP3.LUT R3, R3, 0x7, RZ, 0xb8, !PT ;  /* 0x0000000703037812 */ /* 0x000fe400078eb8ff */
[----:B---3--:R-:W-:-:S03]  /*1370*/  LOP3.LUT R2, R2, 0xf, R7, 0xb8, !PT ;  /* 0x0000000f02027812 */ /* 0x008fc600078eb807 */
[----:B------:R2:W-:Y:S04]  /*1380*/  STS [UR12+0x34], R3 ;  /* 0x00003403ff007988 */ /* 0x0005e8000800080c */
[----:B------:R2:W-:Y:S02]  /*1390*/  STS [UR12+0x1c], R2 ;  /* 0x00001c02ff007988 */ /* 0x0005e4000800080c */
.L_x_44:
[----:B------:R-:W-:Y:S05]  /*13a0*/  BSYNC.RECONVERGENT B3 ;  /* 0x0000000000037941 */ /* 0x000fea0003800200 */
.L_x_43:
[----:B------:R-:W-:Y:S04]  /*13b0*/  BSSY.RECONVERGENT B4, `(.L_x_45) ;  /* 0x000001a000047945 */ /* 0x000fe80003800200 */
[----:B------:R-:W-:Y:S04]  /*13c0*/  BSSY.RELIABLE B3, `(.L_x_46) ;  /* 0x0000015000037945 */ /* 0x000fe80003800100 */
[----:B------:R-:W-:Y:S05]  /*13d0*/  @P2 BRA `(.L_x_47) ;  /* 0x0000000000202947 */ /* 0x000fea0003800000 */
[----:B--23-5:R-:W2:Y:S02]  /*13e0*/  LDS R2, [UR12+0x34] ;  /* 0x0000340cff027984 */ /* 0x02cea40008000800 */
[----:B--2---:R-:W-:-:S05]  /*13f0*/  LOP3.LUT R2, R2, 0x38, RZ, 0xb8, !PT ;  /* 0x0000003802027812 */ /* 0x004fca00078eb8ff */
[----:B------:R2:W-:Y:S01]  /*1400*/  STS [UR12+0x34], R2 ;  /* 0x00003402ff007988 */ /* 0x0005e2000800080c */
[----:B------:R-:W-:Y:S05]  /*1410*/  @P2 BRA `(.L_x_48) ;  /* 0x0000000000202947 */ /* 0x000fea0003800000 */
[----:B--2---:R-:W2:Y:S01]  /*1420*/  LDS R2, [UR12+0x8] ;  /* 0x0000080cff027984 */ /* 0x004ea20008000800 */
[----:B------:R-:W-:-:S05]  /*1430*/  IMAD.MOV.U32 R3, RZ, RZ, 0x780 ;  /* 0x00000780ff037424 */ /* 0x000fca00078e00ff */
[----:B--2---:R-:W-:-:S05]  /*1440*/  LOP3.LUT R2, R2, 0x300, R3, 0xd8, !PT ;  /* 0x0000030002027812 */ /* 0x004fca00078ed803 */
[----:B------:R2:W-:Y:S02]  /*1450*/  STS [UR12+0x8], R2 ;  /* 0x00000802ff007988 */ /* 0x0005e4000800080c */
.L_x_47:
[----:B------:R-:W-:Y:S05]  /*1460*/  @P2 BRA `(.L_x_49) ;  /* 0x0000000000282947 */ /* 0x000fea0003800000 */
[----:B--23-5:R-:W2:Y:S02]  /*1470*/  LDS R2, [UR12+0x8] ;  /* 0x0000080cff027984 */ /* 0x02cea40008000800 */
[----:B--2---:R-:W-:-:S05]  /*1480*/  LOP3.LUT R2, R2, 0x1800, RZ, 0xb8, !PT ;  /* 0x0000180002027812 */ /* 0x004fca00078eb8ff */
[----:B------:R3:W-:Y:S02]  /*1490*/  STS [UR12+0x8], R2 ;  /* 0x00000802ff007988 */ /* 0x0007e4000800080c */
.L_x_48:
[----:B------:R-:W-:Y:S05]  /*14a0*/  @P2 BREAK.RELIABLE B3 ;  /* 0x0000000000032942 */ /* 0x000fea0003800100 */
[----:B------:R-:W-:Y:S05]  /*14b0*/  @P2 BRA `(.L_x_50) ;  /* 0x0000000000242947 */ /* 0x000fea0003800000 */
[----:B--23--:R-:W2:Y:S01]  /*14c0*/  LDS R2, [UR12+0x8] ;  /* 0x0000080cff027984 */ /* 0x00cea20008000800 */
[----:B------:R-:W-:-:S05]  /*14d0*/  IMAD.MOV.U32 R3, RZ, RZ, 0x6000 ;  /* 0x00006000ff037424 */ /* 0x000fca00078e00ff */
[----:B--2---:R-:W-:-:S04]  /*14e0*/  LOP3.LUT R2, R2, 0x6000, R3, 0xd8, !PT ;  /* 0x0000600002027812 */ /* 0x004fc800078ed803 */
[----:B------:R-:W-:-:S05]  /*14f0*/  LOP3.LUT R2, R2, 0x400000, RZ, 0xb8, !PT ;  /* 0x0040000002027812 */ /* 0x000fca00078eb8ff */
[----:B------:R2:W-:Y:S02]  /*1500*/  STS [UR12+0x8], R2 ;  /* 0x00000802ff007988 */ /* 0x0005e4000800080c */
.L_x_49:
[----:B------:R-:W-:Y:S05]  /*1510*/  BSYNC.RELIABLE B3 ;  /* 0x0000000000037941 */ /* 0x000fea0003800100 */
.L_x_46:
[----:B--23-5:R-:W2:Y:S02]  /*1520*/  @!P2 LDS R2, [UR12+0x8] ;  /* 0x0000080cff02a984 */ /* 0x02cea40008000800 */
[----:B--2---:R-:W-:-:S05]  /*1530*/  @!P2 LOP3.LUT R2, R2, 0x8000, RZ, 0xb8, !PT ;  /* 0x000080000202a812 */ /* 0x004fca00078eb8ff */
[----:B------:R5:W-:Y:S02]  /*1540*/  @!P2 STS [UR12+0x8], R2 ;  /* 0x00000802ff00a988 */ /* 0x000be4000800080c */
.L_x_50:
[----:B------:R-:W-:Y:S05]  /*1550*/  BSYNC.RECONVERGENT B4 ;  /* 0x0000000000047941 */ /* 0x000fea0003800200 */
.L_x_45:
[----:B------:R-:W-:Y:S05]  /*1560*/  WARPSYNC.ALL ;  /* 0x0000000000007948 */ /* 0x000fea0003800000 */
[----:B------:R-:W-:Y:S01]  /*1570*/  NOP ;  /* 0x0000000000007918 */ /* 0x000fe20000000000 */
[----:B------:R-:W-:-:S04]  /*1580*/  UIADD3 UR4, UPT, UPT, UR4, 0x100, URZ ;  /* 0x0000010004047890 */ /* 0x000fc8000fffe0ff */
[----:B------:R-:W-:-:S04]  /*1590*/  UIADD3 UR14, UP0, UPT, UR4, UR14, URZ ;  /* 0x0000000e040e7290 */ /* 0x000fc8000ff1e0ff */
[----:B------:R-:W-:Y:S01]  /*15a0*/  ULEA.HI.X.SX32 UR15, UR4, UR15, 0x1, UP0 ;  /* 0x0000000f040f7291 */ /* 0x000fe200080f0eff */
[----:B------:R-:W-:Y:S11]  /*15b0*/  @P0 BRA `(.L_x_51) ;  /* 0x0000000000300947 */ /* 0x000ff60003800000 */
[----:B--23-5:R-:W2:Y:S01]  /*15c0*/  S2R R2, SR_LANEID ;  /* 0x0000000000027919 */ /* 0x02cea20000000000 */
[----:B------:R-:W-:Y:S05]  /*15d0*/  WARPSYNC.ALL ;  /* 0x0000000000007948 */ /* 0x000fea0003800000 */
[----:B------:R-:W-:Y:S01]  /*15e0*/  NOP ;  /* 0x0000000000007918 */ /* 0x000fe20000000000 */
[----:B--2---:R-:W-:-:S05]  /*15f0*/  IMAD.SHL.U32 R4, R2, 0x4, RZ ;  /* 0x0000000402047824 */ /* 0x004fca00078e00ff */
[----:B------:R-:W2:Y:S01]  /*1600*/  LDS R5, [R4+UR12] ;  /* 0x0000000c04057984 */ /* 0x000ea20008000800 */
[----:B------:R-:W-:-:S05]  /*1610*/  IADD3 R2, P3, PT, R4, UR14, RZ ;  /* 0x0000000e04027c10 */ /* 0x000fca000ff7e0ff */
[----:B------:R-:W-:-:S05]  /*1620*/  IMAD.X R3, RZ, RZ, UR15, P3 ;  /* 0x0000000fff037e24 */ /* 0x000fca00098e06ff */
[----:B--2---:R2:W3:Y:S01]  /*1630*/  ATOMG.E.EXCH.STRONG.GPU PT, RZ, [R2], R5 ;  /* 0x0000000502ff73a8 */ /* 0x0044e200041ee100 */
[----:B------:R-:W-:-:S04]  /*1640*/  DEPBAR {5,4,3,2,1,0} ;  /* 0x0000003f0000791a */ /* 0x000fc80000000000 */
[----:B------:R-:W5:Y:S02]  /*1650*/  CCTL.E.C.LDCU.IV.DEEP [UR14] ;  /* 0x000000000e007540 */ /* 0x000f640009c08000 */
[----:B-----5:R2:W-:Y:S01]  /*1660*/  UTMACCTL.IV [UR14] ;  /* 0x000000000e0079b9 */ /* 0x0205e20008000000 */
[----:B------:R-:W-:Y:S01]  /*1670*/  NOP ;  /* 0x0000000000007918 */ /* 0x000fe20000000000 */
.L_x_51:
[----:B------:R-:W-:Y:S05]  /*1680*/  @P0 BRA `(.L_x_52) ;  /* 0x00000000000c0947 */ /* 0x000fea0003800000 */
[----:B------:R0:W-:Y:S01]  /*1690*/  UTMACMDFLUSH ;  /* 0x00000000000079b7 */ /* 0x0001e20000000000 */
[----:B------:R-:W-:Y:S05]  /*16a0*/  @P0 BRA `(.L_x_52) ;  /* 0x0000000000040947 */ /* 0x000fea0003800000 */
[----:B------:R-:W-:-:S04]  /*16b0*/  DEPBAR.LE SB0, 0x0 ;  /* 0x000080000000791a */ /* 0x000fc80000000000 */
.L_x_52:
[----:B------:R-:W-:Y:S05]  /*16c0*/  WARPSYNC.ALL ;  /* 0x0000000000007948 */ /* 0x000fea0003800000 */
[----:B------:R-:W-:Y:S01]  /*16d0*/  NOP ;  /* 0x0000000000007918 */ /* 0x000fe20000000000 */
[----:B---3--:R-:W-:Y:S01]  /*16e0*/  BAR.SYNC.DEFER_BLOCKING 0x0 ;  /* 0x0000000000007b1d */ /* 0x008fe20000010000 */
[----:B--2--5:R-:W-:Y:S01]  /*16f0*/  SHF.R.U32.HI R2, RZ, 0x5, R0 ;  /* 0x00000005ff027819 */ /* 0x024fe20000011600 */
[----:B------:R-:W-:Y:S01]  /*1700*/  UIADD3 UR10, UPT, UPT, UR12, 0xc010, URZ ;  /* 0x0000c0100c0a7890 */ /* 0x000fe2000fffe0ff */
[----:B------:R-:W-:Y:S01]  /*1710*/  ISETP.GE.AND P0, PT, R13, 0x1, PT ;  /* 0x000000010d00780c */ /* 0x000fe20003f06270 */
[----:B------:R-:W-:Y:S01]  /*1720*/  USHF.L.U32 UR11, UR7, 0x7, URZ ;  /* 0x00000007070b7899 */ /* 0x000fe200080006ff */
[----:B------:R-:W-:Y:S01]  /*1730*/  R2UR UR13, R2 ;  /* 0x00000000020d72ca */ /* 0x000fe200000e0000 */
[----:B------:R-:W-:Y:S01]  /*1740*/  VOTEU.ALL UP0, P2 ;  /* 0x0000000000ff7886 */ /* 0x000fe20001000000 */
[----:B------:R-:W-:Y:S01]  /*1750*/  UMOV UR4, 0x1 ;  /* 0x0000000100047882 */ /* 0x000fe20000000000 */
[----:B------:R-:W-:Y:S01]  /*1760*/  VOTEU.ALL UP1, P2 ;  /* 0x0000000000ff7886 */ /* 0x000fe20001020000 */
[----:B------:R-:W-:Y:S01]  /*1770*/  USHF.L.U32 UR16, UR16, 0x8, URZ ;  /* 0x0000000810107899 */ /* 0x000fe200080006ff */
[----:B------:R-:W-:Y:S01]  /*1780*/  BSSY.RECONVERGENT B4, `(.L_x_53) ;  /* 0x0000018000047945 */ /* 0x000fe20003800200 */
[----:B------:R-:W-:-:S04]  /*1790*/  @!UP0 UIADD3 UR8, UPT, UPT, -UR4, 0x100000, URZ ;  /* 0x0010000004088890 */ /* 0x000fc8000fffe1ff */
[----:B------:R-:W-:Y:S02]  /*17a0*/  @!UP0 USHF.L.U32 UR9, UR8, 0xb, URZ ;  /* 0x0000000b08098899 */ /* 0x000fe400080006ff */
[----:B------:R-:W-:Y:S02]  /*17b0*/  @!UP0 USHF.L.U32 UR8, UR8, 0x1, URZ ;  /* 0x0000000108088899 */ /* 0x000fe400080006ff */
[----:B------:R-:W-:-:S04]  /*17c0*/  @!UP0 UIADD3 UR4, UPT, UPT, -UR4, 0x100000, URZ ;  /* 0x0010000004048890 */ /* 0x000fc8000fffe1ff */
[----:B------:R-:W-:Y:S02]  /*17d0*/  @!UP0 USHF.L.U32 UR5, UR4, 0xb, URZ ;  /* 0x0000000b04058899 */ /* 0x000fe400080006ff */
[----:B------:R-:W-:Y:S01]  /*17e0*/  @!UP0 USHF.L.U32 UR4, UR4, 0x1, URZ ;  /* 0x0000000104048899 */ /* 0x000fe200080006ff */
[----:B------:R-:W-:Y:S01]  /*17f0*/  VOTEU.ALL UP0, P2 ;  /* 0x0000000000ff7886 */ /* 0x000fe20001000000 */
[----:B------:R-:W2:Y:S04]  /*1800*/  FENCE.VIEW.ASYNC.S ;  /* 0x00000000000073c6 */ /* 0x000ea80000000000 */
[----:B--2---:R2:W3:Y:S06]  /*1810*/  @!UP0 SYNCS.EXCH.64 URZ, [UR12+0xc000], UR8 ;  /* 0x00c000080cff85b2 */ /* 0x0044ec0008000100 */
[----:B------:R2:W3:Y:S02]  /*1820*/  @!UP1 SYNCS.EXCH.64 URZ, [UR12+0xc010], UR4 ;  /* 0x00c010040cff95b2 */ /* 0x0004e40008000100 */
[----:B---3--:R-:W-:Y:S06]  /*1830*/  BAR.SYNC.DEFER_BLOCKING 0x0 ;  /* 0x0000000000007b1d */ /* 0x008fec0000010000 */
[----:B------:R-:W-:Y:S05]  /*1840*/  @P2 BRA `(.L_x_54) ;  /* 0x00000000002c2947 */ /* 0x000fea0003800000 */
[----:B--2---:R-:W-:Y:S02]  /*1850*/  UMOV UR4, 0x1 ;  /* 0x0000000100047882 */ /* 0x004fe40000000000 */
[----:B------:R-:W-:-:S04]  /*1860*/  UIADD3 UR8, UPT, UPT, -UR4, 0x100000, URZ ;  /* 0x0010000004087890 */ /* 0x000fc8000fffe1ff */
[----:B------:R-:W-:Y:S02]  /*1870*/  USHF.L.U32 UR9, UR8, 0xb, URZ ;  /* 0x0000000b08097899 */ /* 0x000fe400080006ff */
[----:B------:R-:W-:Y:S02]  /*1880*/  USHF.L.U32 UR8, UR8, 0x1, URZ ;  /* 0x0000000108087899 */ /* 0x000fe400080006ff */
[----:B------:R-:W-:-:S04]  /*1890*/  UIADD3 UR4, UPT, UPT, -UR4, 0x100000, URZ ;  /* 0x0010000004047890 */ /* 0x000fc8000fffe1ff */
[----:B------:R-:W-:Y:S02]  /*18a0*/  USHF.L.U32 UR5, UR4, 0xb, URZ ;  /* 0x0000000b04057899 */ /* 0x000fe400080006ff */
[----:B------:R-:W-:Y:S01]  /*18b0*/  USHF.L.U32 UR4, UR4, 0x1, URZ ;  /* 0x0000000104047899 */ /* 0x000fe200080006ff */
[----:B------:R-:W2:Y:S03]  /*18c0*/  FENCE.VIEW.ASYNC.S ;  /* 0x00000000000073c6 */ /* 0x000ea60000000000 */
[----:B--2---:R3:W5:Y:S08]  /*18d0*/  SYNCS.EXCH.64 URZ, [UR12+0xc008], UR8 ;  /* 0x00c008080cff75b2 */ /* 0x0047700008000100 */
[----:B------:R3:W2:Y:S02]  /*18e0*/  SYNCS.EXCH.64 URZ, [UR12+0xc018], UR4 ;  /* 0x00c018040cff75b2 */ /* 0x0006a40008000100 */
[----:B---3--:R-:W-:Y:S01]  /*18f0*/  NOP ;  /* 0x0000000000007918 */ /* 0x008fe20000000000 */
.L_x_54:
[----:B--2---:R-:W-:Y:S05]  /*1900*/  BSYNC.RECONVERGENT B4 ;  /* 0x0000000000047941 */ /* 0x004fea0003800200 */
.L_x_53:
[----:B------:R-:W-:Y:S05]  /*1910*/  @!P0 BRA `(.L_x_55) ;  /* 0x0000000800108947 */ /* 0x000fea0003800000 */
[----:B-----5:R-:W-:Y:S01]  /*1920*/  BAR.SYNC.DEFER_BLOCKING 0x0 ;  /* 0x0000000000007b1d */ /* 0x020fe20000010000 */
[----:B------:R-:W-:Y:S01]  /*1930*/  @!P2 IMAD.MOV.U32 R2, RZ, RZ, 0x6000 ;  /* 0x00006000ff02a424 */ /* 0x000fe200078e00ff */
[----:B------:R-:W-:Y:S01]  /*1940*/  ELECT P0, URZ, PT ;  /* 0x0000000000ff782f */ /* 0x000fe20003800000 */
[----:B------:R-:W-:-:S03]  /*1950*/  ULOP3.LUT UR7, UR13, 0x3, URZ, 0xc0, !UPT ;  /* 0x000000030d077892 */ /* 0x000fc6000f8ec0ff */
[----:B------:R-:W-:Y:S01]  /*1960*/  ISETP.LT.U32.AND P0, PT, R10, 0x20, P0 ;  /* 0x000000200a00780c */ /* 0x000fe20000701070 */
[----:B------:R-:W-:Y:S02]  /*1970*/  UIADD3 UR4, UPT, UPT, UR12, 0x8000, URZ ;  /* 0x000080000c047890 */ /* 0x000fe4000fffe0ff */
[----:B------:R-:W-:Y:S02]  /*1980*/  UIADD3 UR5, UPT, UPT, UR12, 0xc000, URZ ;  /* 0x0000c0000c057890 */ /* 0x000fe4000fffe0ff */
[----:B------:R-:W-:Y:S02]  /*1990*/  ULEA UR28, UR7, UR12, 0xc ;  /* 0x0000000c071c7291 */ /* 0x000fe4000f8e60ff */
[----:B------:R-:W-:Y:S01]  /*19a0*/  ULEA UR30, UR7, UR16, 0x6 ;  /* 0x00000010071e7291 */ /* 0x000fe2000f8e30ff */
[----:B------:R-:W-:Y:S02]  /*19b0*/  UMOV UR6, URZ ;  /* 0x000000ff00067c82 */ /* 0x000fe40008000000 */
[----:B------:R-:W-:Y:S01]  /*19c0*/  UMOV UR7, UR11 ;  /* 0x0000000b00077c82 */ /* 0x000fe20008000000 */
[----:B------:R-:W-:Y:S01]  /*19d0*/  UMOV UR29, UR5 ;  /* 0x00000005001d7c82 */ /* 0x000fe20008000000 */
[----:B------:R-:W-:Y:S01]  /*19e0*/  UMOV UR31, UR6 ;  /* 0x00000006001f7c82 */ /* 0x000fe20008000000 */
[----:B------:R-:W-:Y:S01]  /*19f0*/  VOTEU.ANY UP0, P0 ;  /* 0x0000000000ff7886 */ /* 0x000fe20000000100 */
[----:B------:R2:W-:Y:S01]  /*1a00*/  @!P2 SYNCS.ARRIVE.TRANS64 RZ, [UR12+0xc000], R2 ;  /* 0x00c00002ffffa9a7 */ /* 0x0005e2000800000c */
[----:B------:R-:W-:Y:S06]  /*1a10*/  BAR.SYNC.DEFER_BLOCKING 0x0 ;  /* 0x0000000000007b1d */ /* 0x000fec0000010000 */
[----:B------:R2:W-:Y:S01]  /*1a20*/  @UP0 UTMALDG.2D [UR4], [UR20] ;  /* 0x00000004140005b4 */ /* 0x0005e20008008000 */
[----:B------:R-:W-:Y:S01]  /*1a30*/  UISETP.NE.U32.AND UP0, UPT, UR13, URZ, UPT ;  /* 0x000000ff0d00728c */ /* 0x000fe2000bf05070 */
[----:B------:R3:W-:Y:S06]  /*1a40*/  MEMBAR.ALL.CTA ;  /* 0x0000000000007992 */ /* 0x0007ec0000008000 */
[----:B---3--:R-:W3:Y:S02]  /*1a50*/  FENCE.VIEW.ASYNC.S ;  /* 0x00000000000073c6 */ /* 0x008ee40000000000 */
[----:B---3--:R-:W-:Y:S06]  /*1a60*/  BAR.SYNC.DEFER_BLOCKING 0x0 ;  /* 0x0000000000007b1d */ /* 0x008fec0000010000 */
[----:B------:R2:W-:Y:S02]  /*1a70*/  UTMALDG.2D [UR28], [UR22] ;  /* 0x0000001c160075b4 */ /* 0x0005e40008008000 */
[----:B------:R-:W-:Y:S06]  /*1a80*/  BAR.SYNC.DEFER_BLOCKING 0x0 ;  /* 0x0000000000007b1d */ /* 0x000fec0000010000 */
[----:B------:R-:W3:Y:S02]  /*1a90*/  SYNCS.PHASECHK.TRANS64.TRYWAIT P0, [UR12+0xc000], RZ ;  /* 0x00c000ffff0075a7 */ /* 0x000ee4000800110c */
[----:B--23--:R-:W-:Y:S05]  /*1aa0*/  @!P0 BRA `(.L_x_56) ;  /* 0x0000001400848947 */ /* 0x00cfea0003800000 */
.L_x_70:
[----:B------:R-:W-:Y:S05]  /*1ab0*/  BRA.U UP0, `(.L_x_57) ;  /* 0x0000000100587547 */ /* 0x000fea000b800000 */
[----:B------:R-:W-:Y:S02]  /*1ac0*/  USHF.R.U32.HI UR6, URZ, 0x4, UR12 ;  /* 0x00000004ff067899 */ /* 0x000fe4000801160c */
[----:B------:R-:W-:Y:S02]  /*1ad0*/  USHF.R.U32.HI UR4, URZ, 0x4, UR4 ;  /* 0x00000004ff047899 */ /* 0x000fe40008011604 */
[----:B------:R-:W-:Y:S02]  /*1ae0*/  USGXT.U32 UR6, UR6, 0xe ;  /* 0x0000000e0606789a */ /* 0x000fe40008000000 */
[----:B------:R-:W-:Y:S01]  /*1af0*/  USGXT.U32 UR4, UR4, 0xe ;  /* 0x0000000e0404789a */ /* 0x000fe20008000000 */
[----:B------:R-:W-:Y:S01]  /*1b00*/  UMOV UR18, 0x1000080 ;  /* 0x0100008000127882 */ /* 0x000fe20000000000 */
[----:B------:R-:W-:Y:S01]  /*1b10*/  UMOV UR19, 0x40004040 ;  /* 0x4000404000137882 */ /* 0x000fe20000000000 */
[----:B------:R-:W-:Y:S01]  /*1b20*/  UMOV UR7, URZ ;  /* 0x000000ff00077c82 */ /* 0x000fe20008000000 */
[----:B------:R-:W-:Y:S01]  /*1b30*/  UMOV UR8, 0xfffffffe ;  /* 0xfffffffe00087882 */ /* 0x000fe20000000000 */
[----:B------:R-:W-:Y:S01]  /*1b40*/  UMOV UR9, 0x7fffbfdf ;  /* 0x7fffbfdf00097882 */ /* 0x000fe20000000000 */
[----:B------:R-:W-:Y:S01]  /*1b50*/  UMOV UR5, URZ ;  /* 0x000000ff00057c82 */ /* 0x000fe20008000000 */
[----:B------:R-:W-:-:S02]  /*1b60*/  UIADD3.64 UR18, UPT, UPT, UR6, UR18, URZ ;  /* 0x0000001206127297 */ /* 0x000fc4000fffe0ff */
[----:B------:R-:W-:Y:S02]  /*1b70*/  ULOP3.LUT UR6, UR6, 0x1000000, URZ, 0xfc, !UPT ;  /* 0x0100000006067892 */ /* 0x000fe4000f8efcff */
[----:B------:R-:W-:Y:S01]  /*1b80*/  UIADD3.64 UR8, UPT, UPT, UR4, -UR8, URZ ;  /* 0x8000000804087297 */ /* 0x000fe2000fffe0ff */
[----:B------:R-:W-:Y:S01]  /*1b90*/  UMOV UR26, 0x0 ;  /* 0x00000000001a7882 */ /* 0x000fe20000000000 */
[----:B------:R-:W-:Y:S01]  /*1ba0*/  UMOV UR27, 0x8410010 ;  /* 0x08410010001b7882 */ /* 0x000fe20000000000 */
[----:B------:R-:W-:Y:S01]  /*1bb0*/  UMOV UR5, 0x80004020 ;  /* 0x8000402000057882 */ /* 0x000fe20000000000 */
[----:B------:R-:W-:Y:S01]  /*1bc0*/  UMOV UR7, 0x40004040 ;  /* 0x4000404000077882 */ /* 0x000fe20000000000 */
[----:B------:R-:W-:Y:S01]  /*1bd0*/  UMOV UR28, 0x0 ;  /* 0x00000000001c7882 */ /* 0x000fe20000000000 */
[----:B------:R-:W-:Y:S01]  /*1be0*/  UMOV UR29, 0x8410010 ;  /* 0x08410010001d7882 */ /* 0x000fe20000000000 */
[----:B------:R2:W-:Y:S02]  /*1bf0*/  UTCHMMA gdesc[UR4], gdesc[UR6], tmem[UR24], tmem[UR26], idesc[UR27], !UPT ;  /* 0x00ff1a06040075ea */ /* 0x0005e4000f800018 */
[----:B------:R2:W-:Y:S01]  /*1c00*/  UTCHMMA gdesc[UR8], gdesc[UR18], tmem[UR24], tmem[UR28], idesc[UR29], UPT ;  /* 0x00ff1c12080075ea */ /* 0x0005e2000b800018 */
[----:B------:R-:W-:-:S02]  /*1c10*/  NOP ;  /* 0x0000000000007918 */ /* 0x000fc40000000000 */
.L_x_57:
[----:B------:R-:W-:Y:S01]  /*1c20*/  ELECT P0, URZ, PT ;  /* 0x0000000000ff782f */ /* 0x000fe20003800000 */
[----:B--2---:R-:W-:Y:S01]  /*1c30*/  UMOV UR4, UR10 ;  /* 0x0000000a00047c82 */ /* 0x004fe20008000000 */
[----:B------:R-:W-:Y:S02]  /*1c40*/  UMOV UR5, URZ ;  /* 0x000000ff00057c82 */ /* 0x000fe40008000000 */
[----:B------:R-:W-:-:S13]  /*1c50*/  ISETP.LT.U32.AND P0, PT, R10, 0x20, P0 ;  /* 0x000000200a00780c */ /* 0x000fda0000701070 */
[----:B------:R-:W-:Y:S01]  /*1c60*/  VOTEU.ANY UP0, P0 ;  /* 0x0000000000ff7886 */ /* 0x000fe20000000100 */
[----:B------:R-:W-:Y:S01]  /*1c70*/  VOTEU.ANY UP1, P0 ;  /* 0x0000000000ff7886 */ /* 0x000fe20000020100 */
[----:B------:R-:W-:-:S03]  /*1c80*/  ISETP.GE.U32.AND P0, PT, R13, 0x21, PT ;  /* 0x000000210d00780c */ /* 0x000fc60003f06070 */
[----:B------:R-:W-:Y:S02]  /*1c90*/  @UP0 UMOV UR4, UR4 ;  /* 0x0000000400040c82 */ /* 0x000fe40008000000 */
[----:B------:R2:W-:Y:S01]  /*1ca0*/  @UP1 UTCBAR [UR4], URZ ;  /* 0x000000ff040013e9 */ /* 0x0005e200080000ff */
[----:B------:R-:W-:Y:S06]  /*1cb0*/  BAR.SYNC.DEFER_BLOCKING 0x0 ;  /* 0x0000000000007b1d */ /* 0x000fec0000010000 */
[----:B------:R-:W3:Y:S02]  /*1cc0*/  SYNCS.PHASECHK.TRANS64.TRYWAIT P3, [UR12+0xc010], RZ ;  /* 0x00c010ffff0075a7 */ /* 0x000ee4000806110c */
[----:B--23--:R-:W-:Y:S05]  /*1cd0*/  @!P3 BRA `(.L_x_58) ;  /* 0x000000140004b947 */ /* 0x00cfea0003800000 */
.L_x_71:
[----:B------:R-:W-:Y:S01]  /*1ce0*/  IMAD.MOV.U32 R2, RZ, RZ, RZ ;  /* 0x000000ffff027224 */ /* 0x000fe200078e00ff */
[----:B------:R-:W-:Y:S06]  /*1cf0*/  @!P0 BRA `(.L_x_55) ;  /* 0x0000000400188947 */ /* 0x000fec0003800000 */
[----:B------:R-:W2:Y:S01]  /*1d00*/  LDCU UR19, c[0x0][0x3a0] ;  /* 0x00007400ff1377ac */ /* 0x000ea20008000800 */
[----:B------:R-:W-:Y:S01]  /*1d10*/  UMOV UR17, 0x1 ;  /* 0x0000000100117882 */ /* 0x000fe20000000000 */
[----:B------:R-:W-:-:S05]  /*1d20*/  UMOV UR10, 0x20 ;  /* 0x00000020000a7882 */ /* 0x000fca0000000000 */
.L_x_62:
[----:B------:R-:W-:Y:S01]  /*1d30*/  BAR.SYNC.DEFER_BLOCKING 0x0 ;  /* 0x0000000000007b1d */ /* 0x000fe20000010000 */
[----:B------:R-:W-:Y:S01]  /*1d40*/  ULEA UR18, UR17, UR12, 0x3 ;  /* 0x0000000c11127291 */ /* 0x000fe2000f8e18ff */
[----:B------:R-:W-:Y:S01]  /*1d50*/  @!P2 IMAD.MOV.U32 R3, RZ, RZ, 0x6000 ;  /* 0x00006000ff03a424 */ /* 0x000fe200078e00ff */
[----:B------:R-:W-:Y:S01]  /*1d60*/  ELECT P0, URZ, PT ;  /* 0x0000000000ff782f */ /* 0x000fe20003800000 */
[----:B------:R-:W-:-:S03]  /*1d70*/  ULEA UR8, UR17, UR12, 0xd ;  /* 0x0000000c11087291 */ /* 0x000fc6000f8e68ff */
[----:B------:R-:W-:Y:S01]  /*1d80*/  ISETP.LT.U32.AND P0, PT, R10, 0x20, P0 ;  /* 0x000000200a00780c */ /* 0x000fe20000701070 */
[----:B------:R-:W-:Y:S02]  /*1d90*/  UIADD3 UR9, UPT, UPT, UR18, 0xc000, URZ ;  /* 0x0000c00012097890 */ /* 0x000fe4000fffe0ff */
[----:B------:R-:W-:Y:S02]  /*1da0*/  UIADD3 UR8, UPT, UPT, UR8, 0x8000, URZ ;  /* 0x0000800008087890 */ /* 0x000fe4000fffe0ff */
[----:B------:R-:W-:Y:S02]  /*1db0*/  ULEA UR4, UR17, UR12, 0xe ;  /* 0x0000000c11047291 */ /* 0x000fe4000f8e70ff */
[----:B------:R-:W-:Y:S01]  /*1dc0*/  ULOP3.LUT UR5, UR13, 0x3, URZ, 0xc0, !UPT ;  /* 0x000000030d057892 */ /* 0x000fe2000f8ec0ff */
[----:B------:R-:W-:Y:S01]  /*1dd0*/  UMOV UR31, UR10 ;  /* 0x0000000a001f7c82 */ /* 0x000fe20008000000 */
[----:B------:R-:W-:Y:S02]  /*1de0*/  UMOV UR29, UR9 ;  /* 0x00000009001d7c82 */ /* 0x000fe40008000000 */
[----:B------:R-:W-:-:S02]  /*1df0*/  ULEA UR28, UR5, UR4, 0xc ;  /* 0x00000004051c7291 */ /* 0x000fc4000f8e60ff */
[----:B------:R-:W-:Y:S01]  /*1e00*/  VOTEU.ANY UP0, P0 ;  /* 0x0000000000ff7886 */ /* 0x000fe20000000100 */
[----:B------:R-:W-:Y:S01]  /*1e10*/  ULEA UR30, UR5, UR16, 0x6 ;  /* 0x00000010051e7291 */ /* 0x000fe2000f8e30ff */
[----:B------:R3:W-:Y:S01]  /*1e20*/  @!P2 SYNCS.ARRIVE.TRANS64 RZ, [UR18+0xc000], R3 ;  /* 0x00c00003ffffa9a7 */ /* 0x0007e20008000012 */
[----:B------:R-:W-:Y:S01]  /*1e30*/  BAR.SYNC.DEFER_BLOCKING 0x0 ;  /* 0x0000000000007b1d */ /* 0x000fe20000010000 */
[----:B---3--:R-:W-:-:S05]  /*1e40*/  IMAD.U32 R3, R2, -0x80000000, RZ ;  /* 0x8000000002037824 */ /* 0x008fca00078e00ff */
[----:B------:R3:W-:Y:S01]  /*1e50*/  @UP0 UTMALDG.2D [UR8], [UR20] ;  /* 0x00000008140005b4 */ /* 0x0007e20008008000 */
[----:B------:R-:W-:Y:S01]  /*1e60*/  UISETP.NE.U32.AND UP0, UPT, UR13, URZ, UPT ;  /* 0x000000ff0d00728c */ /* 0x000fe2000bf05070 */
[----:B------:R5:W-:Y:S06]  /*1e70*/  MEMBAR.ALL.CTA ;  /* 0x0000000000007992 */ /* 0x000bec0000008000 */
[----:B-----5:R-:W5:Y:S02]  /*1e80*/  FENCE.VIEW.ASYNC.S ;  /* 0x00000000000073c6 */ /* 0x020f640000000000 */
[----:B-----5:R-:W-:Y:S06]  /*1e90*/  BAR.SYNC.DEFER_BLOCKING 0x0 ;  /* 0x0000000000007b1d */ /* 0x020fec0000010000 */
[----:B------:R3:W-:Y:S02]  /*1ea0*/  UTMALDG.2D [UR28], [UR22] ;  /* 0x0000001c160075b4 */ /* 0x0007e40008008000 */
[----:B------:R-:W-:Y:S06]  /*1eb0*/  BAR.SYNC.DEFER_BLOCKING 0x0 ;  /* 0x0000000000007b1d */ /* 0x000fec0000010000 */
[----:B------:R-:W5:Y:S02]  /*1ec0*/  SYNCS.PHASECHK.TRANS64.TRYWAIT P0, [UR18+0xc000], R3 ;  /* 0x00c00003ff0075a7 */ /* 0x000f640008001112 */
[----:B---3-5:R-:W-:Y:S05]  /*1ed0*/  @!P0 BRA `(.L_x_59) ;  /* 0x0000001000908947 */ /* 0x028fea0003800000 */
.L_x_72:
[----:B------:R-:W-:Y:S05]  /*1ee0*/  BRA.U UP0, `(.L_x_60) ;  /* 0x0000000100507547 */ /* 0x000fea000b800000 */
[----:B------:R-:W-:Y:S02]  /*1ef0*/  USHF.R.U32.HI UR6, URZ, 0x4, UR8 ;  /* 0x00000004ff067899 */ /* 0x000fe40008011608 */
[----:B------:R-:W-:Y:S02]  /*1f00*/  USHF.R.U32.HI UR8, URZ, 0x4, UR4 ;  /* 0x00000004ff087899 */ /* 0x000fe40008011604 */
[----:B------:R-:W-:Y:S02]  /*1f10*/  USGXT.U32 UR6, UR6, 0xe ;  /* 0x0000000e0606789a */ /* 0x000fe40008000000 */
[----:B------:R-:W-:Y:S02]  /*1f20*/  USGXT.U32 UR8, UR8, 0xe ;  /* 0x0000000e0808789a */ /* 0x000fe40008000000 */
[----:B------:R-:W-:Y:S02]  /*1f30*/  UIADD3 UR26, UP0, UPT, UR6, 0x2, URZ ;  /* 0x00000002061a7890 */ /* 0x000fe4000ff1e0ff */
[----:B------:R-:W-:Y:S01]  /*1f40*/  UIADD3 UR28, UP1, UPT, UR8, 0x1000080, URZ ;  /* 0x01000080081c7890 */ /* 0x000fe2000ff3e0ff */
[----:B------:R-:W-:Y:S01]  /*1f50*/  UMOV UR4, URZ ;  /* 0x000000ff00047c82 */ /* 0x000fe20008000000 */
[----:B------:R-:W-:Y:S01]  /*1f60*/  UMOV UR5, URZ ;  /* 0x000000ff00057c82 */ /* 0x000fe20008000000 */
[----:B------:R-:W-:-:S02]  /*1f70*/  ULOP3.LUT UR8, UR8, 0x1000000, URZ, 0xfc, !UPT ;  /* 0x0100000008087892 */ /* 0x000fc4000f8efcff */
[----:B------:R-:W-:Y:S02]  /*1f80*/  UIADD3.X UR27, UPT, UPT, UR4, -0x7fffbfe0, URZ, UP0, !UPT ;  /* 0x80004020041b7890 */ /* 0x000fe400087fe4ff */
[----:B------:R-:W-:Y:S01]  /*1f90*/  UIADD3.X UR29, UPT, UPT, UR5, 0x40004040, URZ, UP1, !UPT ;  /* 0x40004040051d7890 */ /* 0x000fe20008ffe4ff */
[----:B------:R-:W-:Y:S01]  /*1fa0*/  UMOV UR30, 0x0 ;  /* 0x00000000001e7882 */ /* 0x000fe20000000000 */
[----:B------:R-:W-:Y:S01]  /*1fb0*/  UMOV UR31, 0x8410010 ;  /* 0x08410010001f7882 */ /* 0x000fe20000000000 */
[----:B------:R-:W-:Y:S01]  /*1fc0*/  UMOV UR7, 0x80004020 ;  /* 0x8000402000077882 */ /* 0x000fe20000000000 */
[----:B------:R-:W-:Y:S01]  /*1fd0*/  UMOV UR9, 0x40004040 ;  /* 0x4000404000097882 */ /* 0x000fe20000000000 */
[----:B------:R-:W-:Y:S01]  /*1fe0*/  UMOV UR4, 0x0 ;  /* 0x0000000000047882 */ /* 0x000fe20000000000 */
[----:B------:R-:W-:Y:S01]  /*1ff0*/  UMOV UR5, 0x8410010 ;  /* 0x0841001000057882 */ /* 0x000fe20000000000 */
[----:B------:R3:W-:Y:S02]  /*2000*/  UTCHMMA gdesc[UR6], gdesc[UR8], tmem[UR24], tmem[UR30], idesc[UR31], UPT ;  /* 0x00ff1e08060075ea */ /* 0x0007e4000b800018 */
[----:B------:R3:W-:Y:S01]  /*2010*/  UTCHMMA gdesc[UR26], gdesc[UR28], tmem[UR24], tmem[UR4], idesc[UR5], UPT ;  /* 0x00ff041c1a0075ea */ /* 0x0007e2000b800018 */
[----:B------:R-:W-:-:S02]  /*2020*/  NOP ;  /* 0x0000000000007918 */ /* 0x000fc40000000000 */
.L_x_60:
[----:B------:R-:W-:Y:S01]  /*2030*/  ELECT P0, URZ, PT ;  /* 0x0000000000ff782f */ /* 0x000fe20003800000 */
[----:B---3--:R-:W-:-:S03]  /*2040*/  UIADD3 UR4, UPT, UPT, UR18, 0xc010, URZ ;  /* 0x0000c01012047890 */ /* 0x008fc6000fffe0ff */
[----:B------:R-:W-:Y:S01]  /*2050*/  ISETP.LT.U32.AND P0, PT, R10, 0x20, P0 ;  /* 0x000000200a00780c */ /* 0x000fe20000701070 */
[----:B------:R-:W-:-:S12]  /*2060*/  UMOV UR5, URZ ;  /* 0x000000ff00057c82 */ /* 0x000fd80008000000 */
[----:B------:R-:W-:Y:S01]  /*2070*/  VOTEU.ANY UP0, P0 ;  /* 0x0000000000ff7886 */ /* 0x000fe20000000100 */
[----:B------:R-:W-:-:S04]  /*2080*/  VOTEU.ANY UP1, P0 ;  /* 0x0000000000ff7886 */ /* 0x000fc80000020100 */
[----:B------:R-:W-:Y:S02]  /*2090*/  @UP0 UMOV UR4, UR4 ;  /* 0x0000000400040c82 */ /* 0x000fe40008000000 */
[----:B------:R3:W-:Y:S01]  /*20a0*/  @UP1 UTCBAR [UR4], URZ ;  /* 0x000000ff040013e9 */ /* 0x0007e200080000ff */
[----:B------:R-:W-:Y:S06]  /*20b0*/  BAR.SYNC.DEFER_BLOCKING 0x0 ;  /* 0x0000000000007b1d */ /* 0x000fec0000010000 */
[----:B------:R-:W5:Y:S02]  /*20c0*/  SYNCS.PHASECHK.TRANS64.TRYWAIT P0, [UR18+0xc010], R3 ;  /* 0x00c01003ff0075a7 */ /* 0x000f640008001112 */
[----:B---3-5:R-:W-:Y:S05]  /*20d0*/  @!P0 BRA `(.L_x_61) ;  /* 0x00000010001c8947 */ /* 0x028fea0003800000 */
.L_x_73:
[----:B------:R-:W-:Y:S02]  /*20e0*/  UIADD3 UR17, UPT, UPT, UR17, 0x1, URZ ;  /* 0x0000000111117890 */ /* 0x000fe4000fffe0ff */
[----:B------:R-:W-:Y:S02]  /*20f0*/  UIADD3 UR10, UPT, UPT, UR10, 0x20, URZ ;  /* 0x000000200a0a7890 */ /* 0x000fe4000fffe0ff */
[----:B------:R-:W-:-:S04]  /*2100*/  UISETP.NE.U32.AND UP0, UPT, UR17, 0x2, UPT ;  /* 0x000000021100788c */ /* 0x000fc8000bf05070 */
[----:B------:R-:W-:Y:S02]  /*2110*/  USEL UR17, UR17, URZ, UP0 ;  /* 0x000000ff11117287 */ /* 0x000fe40008000000 */
[----:B------:R-:W-:Y:S02]  /*2120*/  USEL UR4, URZ, 0x1, UP0 ;  /* 0x00000001ff047887 */ /* 0x000fe40008000000 */
[----:B--2---:R-:W-:-:S04]  /*2130*/  UISETP.GE.AND UP0, UPT, UR10, UR19, UPT ;  /* 0x000000130a00728c */ /* 0x004fc8000bf06270 */
[----:B------:R-:W-:-:S05]  /*2140*/  LOP3.LUT R2, R2, UR4, RZ, 0x3c, !PT ;  /* 0x0000000402027c12 */ /* 0x000fca000f8e3cff */
[----:B------:R-:W-:Y:S05]  /*2150*/  BRA.U !UP0, `(.L_x_62) ;  /* 0xfffffff908f47547 */ /* 0x000fea000b83ffff */
.L_x_55:
[----:B-----5:R-:W-:Y:S06]  /*2160*/  BAR.SYNC.DEFER_BLOCKING 0x0 ;  /* 0x0000000000007b1d */ /* 0x020fec0000010000 */
[----:B------:R-:W-:Y:S04]  /*2170*/  BSSY.RECONVERGENT B4, `(.L_x_63) ;  /* 0x0000004000047945 */ /* 0x000fe80003800200 */
[----:B------:R-:W-:Y:S05]  /*2180*/  @P2 BRA `(.L_x_64) ;  /* 0x0000000000082947 */ /* 0x000fea0003800000 */
[----:B------:R-:W2:Y:S02]  /*2190*/  SYNCS.CCTL.IV [UR12+0xc000] ;  /* 0x00c00000ff0079b1 */ /* 0x000ea4000800000c */
[----:B--2---:R-:W2:Y:S02]  /*21a0*/  SYNCS.CCTL.IV [UR12+0xc010] ;  /* 0x00c01000ff0079b1 */ /* 0x004ea4000800000c */
.L_x_64:
[----:B------:R-:W-:Y:S05]  /*21b0*/  BSYNC.RECONVERGENT B4 ;  /* 0x0000000000047941 */ /* 0x000fea0003800200 */
.L_x_63:
[----:B--2---:R-:W-:Y:S06]  /*21c0*/  BAR.SYNC.DEFER_BLOCKING 0x0 ;  /* 0x0000000000007b1d */ /* 0x004fec0000010000 */
[----:B------:R-:W-:Y:S04]  /*21d0*/  BSSY.RECONVERGENT B4, `(.L_x_65) ;  /* 0x0000004000047945 */ /* 0x000fe80003800200 */
[----:B------:R-:W-:Y:S05]  /*21e0*/  @P2 BRA `(.L_x_66) ;  /* 0x0000000000082947 */ /* 0x000fea0003800000 */
[----:B------:R-:W2:Y:S02]  /*21f0*/  SYNCS.CCTL.IV [UR12+0xc008] ;  /* 0x00c00800ff0079b1 */ /* 0x000ea4000800000c */
[----:B--2---:R-:W2:Y:S02]  /*2200*/  SYNCS.CCTL.IV [UR12+0xc018] ;  /* 0x00c01800ff0079b1 */ /* 0x004ea4000800000c */
.L_x_66:
[----:B------:R-:W-:Y:S05]  /*2210*/  BSYNC.RECONVERGENT B4 ;  /* 0x0000000000047941 */ /* 0x000fea0003800200 */
.L_x_65:
[----:B------:R-:W-:Y:S01]  /*2220*/  ULOP3.LUT UR13, UR13, 0x3, URZ, 0xc0, !UPT ;  /* 0x000000030d0d7892 */ /* 0x000fe2000f8ec0ff */
[C---:B------:R-:W-:Y:S01]  /*2230*/  IMAD.SHL.U32 R2, R0.reuse, 0x80, RZ ;  /* 0x0000008000027824 */ /* 0x040fe200078e00ff */
[----:B------:R-:W-:Y:S01]  /*2240*/  UMOV UR6, UR11 ;  /* 0x0000000b00067c82 */ /* 0x000fe20008000000 */
[----:B------:R-:W-:Y:S01]  /*2250*/  IMAD.SHL.U32 R3, R0, 0x10, RZ ;  /* 0x0000001000037824 */ /* 0x000fe200078e00ff */
[----:B------:R-:W-:Y:S02]  /*2260*/  ULEA UR4, UR13, UR24, 0x15 ;  /* 0x000000180d047291 */ /* 0x000fe4000f8ea8ff */
[----:B------:R-:W-:Y:S01]  /*2270*/  LOP3.LUT R0, R2, 0x3f80, RZ, 0xc0, !PT ;  /* 0x00003f8002007812 */ /* 0x000fe200078ec0ff */
[----:B------:R-:W-:Y:S01]  /*2280*/  ULEA UR5, UR13, UR16, 0x6 ;  /* 0x000000100d057291 */ /* 0x000fe2000f8e30ff */
[----:B------:R-:W-:Y:S02]  /*2290*/  ELECT P0, URZ, PT ;  /* 0x0000000000ff782f */ /* 0x000fe40003800000 */
[----:B------:R-:W-:-:S03]  /*22a0*/  LOP3.LUT R0, R0, 0x70, R3, 0xf8, !PT ;  /* 0x0000007000007812 */ /* 0x000fc600078ef803 */
[----:B------:R-:W3:Y:S01]  /*22b0*/  LDTM.x64 R96, tmem[UR4] ;  /* 0x00000004006079ee */ /* 0x000ee20008340000 */
[C---:B------:R-:W-:Y:S02]  /*22c0*/  LOP3.LUT R2, R0.reuse, 0x10, RZ, 0x3c, !PT ;  /* 0x0000001000027812 */ /* 0x040fe400078e3cff */
[----:B------:R-:W-:Y:S02]  /*22d0*/  LOP3.LUT R3, R0, 0x20, RZ, 0x3c, !PT ;  /* 0x0000002000037812 */ /* 0x000fe400078e3cff */
[----:B---3--:R-:W-:Y:S02]  /*22e0*/  F2FP.F16.F32.PACK_AB R160, R97, R96 ;  /* 0x0000006061a0723e */ /* 0x008fe400000000ff */
[----:B------:R-:W-:Y:S02]  /*22f0*/  F2FP.F16.F32.PACK_AB R161, R99, R98 ;  /* 0x0000006263a1723e */ /* 0x000fe400000000ff */
[----:B------:R-:W-:Y:S02]  /*2300*/  F2FP.F16.F32.PACK_AB R162, R101, R100 ;  /* 0x0000006465a2723e */ /* 0x000fe400000000ff */
[----:B------:R-:W-:-:S02]  /*2310*/  F2FP.F16.F32.PACK_AB R163, R103, R102 ;  /* 0x0000006667a3723e */ /* 0x000fc400000000ff */
[----:B------:R-:W-:Y:S02]  /*2320*/  F2FP.F16.F32.PACK_AB R164, R105, R104 ;  /* 0x0000006869a4723e */ /* 0x000fe400000000ff */
[----:B------:R-:W-:Y:S02]  /*2330*/  F2FP.F16.F32.PACK_AB R165, R107, R106 ;  /* 0x0000006a6ba5723e */ /* 0x000fe400000000ff */
[----:B------:R-:W-:Y:S02]  /*2340*/  F2FP.F16.F32.PACK_AB R166, R109, R108 ;  /* 0x0000006c6da6723e */ /* 0x000fe400000000ff */
[----:B------:R-:W-:Y:S02]  /*2350*/  F2FP.F16.F32.PACK_AB R167, R111, R110 ;  /* 0x0000006e6fa7723e */ /* 0x000fe400000000ff */
[----:B------:R-:W3:Y:S01]  /*2360*/  LDTM.x64 R48, tmem[UR4+0x40] ;  /* 0x00004004003079ee */ /* 0x000ee20008340000 */
[----:B------:R-:W-:Y:S02]  /*2370*/  F2FP.F16.F32.PACK_AB R112, R113, R112 ;  /* 0x000000707170723e */ /* 0x000fe400000000ff */
[----:B------:R-:W-:-:S02]  /*2380*/  F2FP.F16.F32.PACK_AB R120, R121, R120 ;  /* 0x000000787978723e */ /* 0x000fc400000000ff */
[----:B------:R-:W-:Y:S02]  /*2390*/  F2FP.F16.F32.PACK_AB R128, R129, R128 ;  /* 0x000000808180723e */ /* 0x000fe400000000ff */
[----:B------:R-:W-:Y:S02]  /*23a0*/  F2FP.F16.F32.PACK_AB R113, R115, R114 ;  /* 0x000000727371723e */ /* 0x000fe400000000ff */
[----:B------:R-:W-:Y:S02]  /*23b0*/  F2FP.F16.F32.PACK_AB R121, R123, R122 ;  /* 0x0000007a7b79723e */ /* 0x000fe400000000ff */
[----:B------:R-:W-:Y:S02]  /*23c0*/  F2FP.F16.F32.PACK_AB R129, R131, R130 ;  /* 0x000000828381723e */ /* 0x000fe400000000ff */
[----:B------:R-:W-:Y:S02]  /*23d0*/  F2FP.F16.F32.PACK_AB R114, R117, R116 ;  /* 0x000000747572723e */ /* 0x000fe400000000ff */
[----:B------:R-:W-:-:S02]  /*23e0*/  F2FP.F16.F32.PACK_AB R115, R119, R118 ;  /* 0x000000767773723e */ /* 0x000fc400000000ff */
[----:B------:R-:W-:Y:S02]  /*23f0*/  F2FP.F16.F32.PACK_AB R122, R125, R124 ;  /* 0x0000007c7d7a723e */ /* 0x000fe400000000ff */
[----:B------:R-:W-:Y:S02]  /*2400*/  F2FP.F16.F32.PACK_AB R123, R127, R126 ;  /* 0x0000007e7f7b723e */ /* 0x000fe400000000ff */
[----:B------:R-:W-:Y:S02]  /*2410*/  F2FP.F16.F32.PACK_AB R130, R133, R132 ;  /* 0x000000848582723e */ /* 0x000fe400000000ff */
[----:B------:R-:W-:Y:S02]  /*2420*/  F2FP.F16.F32.PACK_AB R136, R137, R136 ;  /* 0x000000888988723e */ /* 0x000fe400000000ff */
[----:B---3--:R-:W-:Y:S02]  /*2430*/  F2FP.F16.F32.PACK_AB R116, R49, R48 ;  /* 0x000000303174723e */ /* 0x008fe400000000ff */
        /* <DEDUP_REMOVED lines=9> */
[----:B----4-:R-:W3:Y:S01]  /*24d0*/  LDTM.x64 R4, tmem[UR4+0x80] ;  /* 0x00008004000479ee */ /* 0x010ee20008340000 */
        /* <DEDUP_REMOVED lines=63> */
[----:B------:R-:W-:Y:S01]  /*28d0*/  NOP ;  /* 0x0000000000007918 */ /* 0x000fe20000000000 */
[----:B--23--:R-:W-:Y:S01]  /*28e0*/  BAR.SYNC.DEFER_BLOCKING 0x0 ;  /* 0x0000000000007b1d */ /* 0x00cfe20000010000 */
[----:B------:R-:W-:Y:S01]  /*28f0*/  F2FP.F16.F32.PACK_AB R152, R153, R152 ;  /* 0x000000989998723e */ /* 0x000fe200000000ff */
[----:B------:R-:W-:Y:S01]  /*2900*/  ULEA UR4, UR13, UR12, 0xe ;  /* 0x0000000c0d047291 */ /* 0x000fe2000f8e70ff */
[----:B------:R-:W-:-:S02]  /*2910*/  F2FP.F16.F32.PACK_AB R153, R155, R154 ;  /* 0x0000009a9b99723e */ /* 0x000fc400000000ff */
[----:B------:R-:W-:Y:S02]  /*2920*/  F2FP.F16.F32.PACK_AB R154, R157, R156 ;  /* 0x0000009c9d9a723e */ /* 0x000fe400000000ff */
[----:B------:R-:W-:Y:S02]  /*2930*/  F2FP.F16.F32.PACK_AB R155, R159, R158 ;  /* 0x0000009e9f9b723e */ /* 0x000fe400000000ff */
[----:B------:R-:W-:Y:S02]  /*2940*/  F2FP.F16.F32.PACK_AB R4, R5, R4 ;  /* 0x000000040504723e */ /* 0x000fe400000000ff */
[----:B------:R-:W-:Y:S01]  /*2950*/  F2FP.F16.F32.PACK_AB R5, R7, R6 ;  /* 0x000000060705723e */ /* 0x000fe200000000ff */
[----:B------:R-:W-:Y:S01]  /*2960*/  STS.128 [R0+UR12], R160 ;  /* 0x000000a000007988 */ /* 0x000fe20008000c0c */
[----:B------:R-:W-:Y:S02]  /*2970*/  F2FP.F16.F32.PACK_AB R12, R13, R12 ;  /* 0x0000000c0d0c723e */ /* 0x000fe400000000ff */
[----:B------:R-:W-:Y:S01]  /*2980*/  F2FP.F16.F32.PACK_AB R6, R9, R8 ;  /* 0x000000080906723e */ /* 0x000fe200000000ff */
[----:B------:R-:W-:Y:S01]  /*2990*/  STS.128 [R0+UR12+0x4000], R116 ;  /* 0x0040007400007988 */ /* 0x000fe20008000c0c */
[----:B------:R-:W-:-:S02]  /*29a0*/  F2FP.F16.F32.PACK_AB R7, R11, R10 ;  /* 0x0000000a0b07723e */ /* 0x000fc400000000ff */
[----:B------:R-:W-:Y:S01]  /*29b0*/  F2FP.F16.F32.PACK_AB R13, R15, R14 ;  /* 0x0000000e0f0d723e */ /* 0x000fe200000000ff */
[----:B------:R-:W-:Y:S01]  /*29c0*/  STS.128 [R0+UR12+0x8000], R68 ;  /* 0x0080004400007988 */ /* 0x000fe20008000c0c */
[----:B------:R-:W-:Y:S02]  /*29d0*/  F2FP.F16.F32.PACK_AB R20, R21, R20 ;  /* 0x000000141514723e */ /* 0x000fe400000000ff */
[----:B------:R-:W-:Y:S01]  /*29e0*/  F2FP.F16.F32.PACK_AB R14, R17, R16 ;  /* 0x00000010110e723e */ /* 0x000fe200000000ff */
[----:B------:R2:W-:Y:S01]  /*29f0*/  STS.128 [R0+UR12+0xc000], R4 ;  /* 0x00c0000400007988 */ /* 0x0005e20008000c0c */
[----:B------:R-:W-:Y:S02]  /*2a00*/  F2FP.F16.F32.PACK_AB R15, R19, R18 ;  /* 0x00000012130f723e */ /* 0x000fe400000000ff */
[----:B------:R-:W-:Y:S01]  /*2a10*/  F2FP.F16.F32.PACK_AB R21, R23, R22 ;  /* 0x000000161715723e */ /* 0x000fe200000000ff */
[----:B------:R-:W-:Y:S01]  /*2a20*/  STS.128 [R2+UR12], R164 ;  /* 0x000000a402007988 */ /* 0x000fe20008000c0c */
[----:B------:R-:W-:-:S02]  /*2a30*/  F2FP.F16.F32.PACK_AB R22, R25, R24 ;  /* 0x000000181916723e */ /* 0x000fc400000000ff */
[----:B------:R-:W-:Y:S01]  /*2a40*/  F2FP.F16.F32.PACK_AB R23, R27, R26 ;  /* 0x0000001a1b17723e */ /* 0x000fe200000000ff */
[----:B------:R-:W-:Y:S01]  /*2a50*/  STS.128 [R2+UR12+0x4000], R124 ;  /* 0x0040007c02007988 */ /* 0x000fe20008000c0c */
[----:B------:R-:W-:Y:S02]  /*2a60*/  F2FP.F16.F32.PACK_AB R28, R29, R28 ;  /* 0x0000001c1d1c723e */ /* 0x000fe400000000ff */
[----:B------:R-:W-:Y:S01]  /*2a70*/  F2FP.F16.F32.PACK_AB R29, R31, R30 ;  /* 0x0000001e1f1d723e */ /* 0x000fe200000000ff */
[----:B------:R-:W-:Y:S01]  /*2a80*/  STS.128 [R2+UR12+0x8000], R76 ;  /* 0x0080004c02007988 */ /* 0x000fe20008000c0c */
[----:B------:R-:W-:Y:S02]  /*2a90*/  F2FP.F16.F32.PACK_AB R36, R37, R36 ;  /* 0x000000242524723e */ /* 0x000fe400000000ff */
[----:B------:R-:W-:Y:S01]  /*2aa0*/  F2FP.F16.F32.PACK_AB R30, R33, R32 ;  /* 0x00000020211e723e */ /* 0x000fe200000000ff */
[----:B------:R3:W-:Y:S01]  /*2ab0*/  STS.128 [R2+UR12+0xc000], R12 ;  /* 0x00c0000c02007988 */ /* 0x0007e20008000c0c */
[----:B------:R-:W-:-:S02]  /*2ac0*/  F2FP.F16.F32.PACK_AB R31, R35, R34 ;  /* 0x00000022231f723e */ /* 0x000fc400000000ff */
[----:B------:R-:W-:Y:S01]  /*2ad0*/  F2FP.F16.F32.PACK_AB R37, R39, R38 ;  /* 0x000000262725723e */ /* 0x000fe200000000ff */
[----:B------:R-:W-:Y:S01]  /*2ae0*/  STS.128 [R3+UR12], R112 ;  /* 0x0000007003007988 */ /* 0x000fe20008000c0c */
[----:B------:R-:W-:Y:S02]  /*2af0*/  F2FP.F16.F32.PACK_AB R44, R45, R44 ;  /* 0x0000002c2d2c723e */ /* 0x000fe400000000ff */
[----:B------:R-:W-:Y:S01]  /*2b00*/  LOP3.LUT R8, R0, 0x30, RZ, 0x3c, !PT ;  /* 0x0000003000087812 */ /* 0x000fe200078e3cff */
[----:B------:R-:W-:Y:S01]  /*2b10*/  STS.128 [R3+UR12+0x4000], R132 ;  /* 0x0040008403007988 */ /* 0x000fe20008000c0c */
[----:B------:R-:W-:Y:S02]  /*2b20*/  F2FP.F16.F32.PACK_AB R38, R41, R40 ;  /* 0x000000282926723e */ /* 0x000fe400000000ff */
[----:B------:R-:W-:Y:S01]  /*2b30*/  F2FP.F16.F32.PACK_AB R39, R43, R42 ;  /* 0x0000002a2b27723e */ /* 0x000fe200000000ff */
[----:B------:R-:W-:Y:S01]  /*2b40*/  STS.128 [R3+UR12+0x8000], R84 ;  /* 0x0080005403007988 */ /* 0x000fe20008000c0c */
[----:B------:R-:W-:-:S02]  /*2b50*/  F2FP.F16.F32.PACK_AB R45, R47, R46 ;  /* 0x0000002e2f2d723e */ /* 0x000fc400000000ff */
[----:B------:R-:W-:Y:S01]  /*2b60*/  F2FP.F16.F32.PACK_AB R52, R53, R52 ;  /* 0x000000343534723e */ /* 0x000fe200000000ff */
[----:B------:R4:W-:Y:S01]  /*2b70*/  STS.128 [R3+UR12+0xc000], R20 ;  /* 0x00c0001403007988 */ /* 0x0009e20008000c0c */
[----:B--2---:R-:W-:Y:S02]  /*2b80*/  LOP3.LUT R4, R0, 0x40, RZ, 0x3c, !PT ;  /* 0x0000004000047812 */ /* 0x004fe400078e3cff */
[----:B------:R-:W-:Y:S01]  /*2b90*/  F2FP.F16.F32.PACK_AB R46, R49, R48 ;  /* 0x00000030312e723e */ /* 0x000fe200000000ff */
[----:B------:R2:W-:Y:S01]  /*2ba0*/  STS.128 [R8+UR12], R120 ;  /* 0x0000007808007988 */ /* 0x0005e20008000c0c */
[----:B------:R-:W-:Y:S02]  /*2bb0*/  F2FP.F16.F32.PACK_AB R47, R51, R50 ;  /* 0x00000032332f723e */ /* 0x000fe400000000ff */
[----:B------:R-:W-:Y:S01]  /*2bc0*/  F2FP.F16.F32.PACK_AB R53, R55, R54 ;  /* 0x000000363735723e */ /* 0x000fe200000000ff */
[----:B------:R2:W-:Y:S01]  /*2bd0*/  STS.128 [R8+UR12+0x4000], R72 ;  /* 0x0040004808007988 */ /* 0x0005e20008000c0c */
[----:B------:R-:W-:-:S02]  /*2be0*/  F2FP.F16.F32.PACK_AB R60, R61, R60 ;  /* 0x0000003c3d3c723e */ /* 0x000fc400000000ff */
[C---:B---3--:R-:W-:Y:S01]  /*2bf0*/  LOP3.LUT R2, R0.reuse, 0x50, RZ, 0x3c, !PT ;  /* 0x0000005000027812 */ /* 0x048fe200078e3cff */
[----:B------:R2:W-:Y:S01]  /*2c00*/  STS.128 [R8+UR12+0x8000], R92 ;  /* 0x0080005c08007988 */ /* 0x0005e20008000c0c */
[----:B------:R-:W-:Y:S02]  /*2c10*/  F2FP.F16.F32.PACK_AB R54, R57, R56 ;  /* 0x000000383936723e */ /* 0x000fe400000000ff */
[----:B------:R-:W-:Y:S01]  /*2c20*/  F2FP.F16.F32.PACK_AB R55, R59, R58 ;  /* 0x0000003a3b37723e */ /* 0x000fe200000000ff */
[----:B------:R2:W-:Y:S01]  /*2c30*/  STS.128 [R8+UR12+0xc000], R28 ;  /* 0x00c0001c08007988 */ /* 0x0005e20008000c0c */
[----:B------:R-:W-:Y:S02]  /*2c40*/  F2FP.F16.F32.PACK_AB R61, R63, R62 ;  /* 0x0000003e3f3d723e */ /* 0x000fe400000000ff */
[----:B----4-:R-:W-:Y:S01]  /*2c50*/  LOP3.LUT R3, R0, 0x60, RZ, 0x3c, !PT ;  /* 0x0000006000037812 */ /* 0x010fe200078e3cff */
[----:B------:R2:W-:Y:S01]  /*2c60*/  STS.128 [R4+UR12], R128 ;  /* 0x0000008004007988 */ /* 0x0005e20008000c0c */
[----:B------:R-:W-:-:S02]  /*2c70*/  F2FP.F16.F32.PACK_AB R62, R65, R64 ;  /* 0x00000040413e723e */ /* 0x000fc400000000ff */
[----:B------:R-:W-:Y:S01]  /*2c80*/  F2FP.F16.F32.PACK_AB R63, R67, R66 ;  /* 0x00000042433f723e */ /* 0x000fe200000000ff */
[----:B------:R2:W-:Y:S01]  /*2c90*/  STS.128 [R4+UR12+0x4000], R80 ;  /* 0x0040005004007988 */ /* 0x0005e20008000c0c */
[----:B------:R-:W-:-:S03]  /*2ca0*/  LOP3.LUT R0, R0, 0x70, RZ, 0x3c, !PT ;  /* 0x0000007000007812 */ /* 0x000fc600078e3cff */
[----:B------:R2:W-:Y:S04]  /*2cb0*/  STS.128 [R4+UR12+0x8000], R100 ;  /* 0x0080006404007988 */ /* 0x0005e80008000c0c */
[----:B------:R2:W-:Y:S04]  /*2cc0*/  STS.128 [R4+UR12+0xc000], R36 ;  /* 0x00c0002404007988 */ /* 0x0005e80008000c0c */
[----:B------:R2:W-:Y:S04]  /*2cd0*/  STS.128 [R2+UR12], R136 ;  /* 0x0000008802007988 */ /* 0x0005e80008000c0c */
[----:B------:R2:W-:Y:S04]  /*2ce0*/  STS.128 [R2+UR12+0x4000], R88 ;  /* 0x0040005802007988 */ /* 0x0005e80008000c0c */
        /* <DEDUP_REMOVED lines=9> */
[----:B------:R2:W-:Y:S01]  /*2d80*/  STS.128 [R0+UR12+0xc000], R60 ;  /* 0x00c0003c00007988 */ /* 0x0005e20008000c0c */
[----:B------:R3:W-:Y:S06]  /*2d90*/  MEMBAR.ALL.CTA ;  /* 0x0000000000007992 */ /* 0x0007ec0000008000 */
[----:B---3--:R-:W3:Y:S02]  /*2da0*/  FENCE.VIEW.ASYNC.S ;  /* 0x00000000000073c6 */ /* 0x008ee40000000000 */
[----:B---3--:R-:W-:Y:S06]  /*2db0*/  BAR.SYNC.DEFER_BLOCKING 0x0 ;  /* 0x0000000000007b1d */ /* 0x008fec0000010000 */
[----:B------:R2:W-:Y:S01]  /*2dc0*/  UTMASTG.2D [UR4], [UR14] ;  /* 0x000000040e0073b5 */ /* 0x0005e20008008000 */
[----:B------:R0:W-:Y:S01]  /*2dd0*/  UTMACMDFLUSH ;  /* 0x00000000000079b7 */ /* 0x0001e20000000000 */
[----:B------:R-:W-:-:S04]  /*2de0*/  DEPBAR.LE SB0, 0x0 ;  /* 0x000080000000791a */ /* 0x000fc80000000000 */
[----:B------:R-:W-:Y:S08]  /*2df0*/  BAR.SYNC.DEFER_BLOCKING 0x0 ;  /* 0x0000000000007b1d */ /* 0x000ff00000010000 */
[----:B------:R-:W-:Y:S06]  /*2e00*/  BAR.SYNC.DEFER_BLOCKING 0x0 ;  /* 0x0000000000007b1d */ /* 0x000fec0000010000 */
[----:B--2---:R-:W-:Y:S05]  /*2e10*/  @P1 BRA `(.L_x_67) ;  /* 0x0000000000a01947 */ /* 0x004fea0003800000 */
[----:B------:R-:W2:Y:S01]  /*2e20*/  S2UR UR5, SR_CgaCtaId ;  /* 0x00000000000579c3 */ /* 0x000ea20000008800 */
[----:B------:R-:W-:Y:S01]  /*2e30*/  NOP ;  /* 0x0000000000007918 */ /* 0x000fe20000000000 */
[----:B------:R-:W-:Y:S01]  /*2e40*/  UMOV UR4, 0x50 ;  /* 0x0000005000047882 */ /* 0x000fe20000000000 */
[----:B------:R-:W-:Y:S02]  /*2e50*/  IMAD.U32 R0, RZ, RZ, UR24 ;  /* 0x00000018ff007e24 */ /* 0x000fe4000f8e00ff */
[----:B------:R-:W-:Y:S02]  /*2e60*/  IMAD.MOV.U32 R3, RZ, RZ, 0xff ;  /* 0x000000ffff037424 */ /* 0x000fe400078e00ff */
[----:B------:R-:W-:Y:S01]  /*2e70*/  IMAD.MOV.U32 R7, RZ, RZ, 0x1 ;  /* 0x00000001ff077424 */ /* 0x000fe200078e00ff */
[----:B------:R-:W-:-:S04]  /*2e80*/  LOP3.LUT R0, R0, 0xffff, RZ, 0xc0, !PT ;  /* 0x0000ffff00007812 */ /* 0x000fc800078ec0ff */
[----:B------:R-:W-:-:S05]  /*2e90*/  SHF.R.U32.HI R0, RZ, 0x5, R0 ;  /* 0x00000005ff007819 */ /* 0x000fca0000011600 */
[----:B------:R-:W-:Y:S01]  /*2ea0*/  VIADD R2, R0, 0x10 ;  /* 0x0000001000027836 */ /* 0x000fe20000000000 */
[----:B------:R-:W-:Y:S01]  /*2eb0*/  SHF.L.U32 R0, R3, R0, RZ ;  /* 0x0000000003007219 */ /* 0x000fe200000006ff */
[----:B--2---:R-:W-:-:S03]  /*2ec0*/  ULEA UR6, UR5, UR4, 0x18 ;  /* 0x0000000405067291 */ /* 0x004fc6000f8ec0ff */
[----:B------:R-:W-:-:S04]  /*2ed0*/  SHF.L.U32 R3, R7, R2, RZ ;  /* 0x0000000207037219 */ /* 0x000fc800000006ff */
[----:B------:R-:W-:Y:S02]  /*2ee0*/  LOP3.LUT R0, R3, R0, RZ, 0xfc, !PT ;  /* 0x0000000003007212 */ /* 0x000fe400078efcff */
[----:B------:R-:W2:Y:S02]  /*2ef0*/  LDS R5, [UR6] ;  /* 0x00000006ff057984 */ /* 0x000ea40008000800 */
[C---:B------:R-:W-:Y:S02]  /*2f00*/  LOP3.LUT R2, R0.reuse, 0xffff, RZ, 0xc0, !PT ;  /* 0x0000ffff00027812 */ /* 0x040fe400078ec0ff */
[----:B--2---:R-:W-:-:S04]  /*2f10*/  LOP3.LUT R3, R0, 0xffff, R5, 0x80, !PT ;  /* 0x0000ffff00037812 */ /* 0x004fc800078e8005 */
[----:B------:R-:W-:-:S13]  /*2f20*/  ISETP.NE.AND P0, PT, R3, R2, PT ;  /* 0x000000020300720c */ /* 0x000fda0003f05270 */
[----:B------:R-:W-:Y:S05]  /*2f30*/  @P0 BRA `(.L_x_68) ;  /* 0x0000000000500947 */ /* 0x000fea0003800000 */
[----:B------:R-:W-:Y:S02]  /*2f40*/  SHF.R.U32.HI R5, RZ, 0x10, R5 ;  /* 0x00000010ff057819 */ /* 0x000fe40000011605 */
[----:B------:R-:W-:-:S04]  /*2f50*/  SHF.R.U32.HI R2, RZ, 0x10, R0 ;  /* 0x00000010ff027819 */ /* 0x000fc80000011600 */
[----:B------:R-:W-:-:S04]  /*2f60*/  LOP3.LUT R5, R5, R2, RZ, 0xc0, !PT ;  /* 0x0000000205057212 */ /* 0x000fc800078ec0ff */
[----:B------:R-:W-:-:S13]  /*2f70*/  ISETP.NE.AND P0, PT, R5, R2, PT ;  /* 0x000000020500720c */ /* 0x000fda0003f05270 */
[----:B------:R-:W-:Y:S05]  /*2f80*/  @P0 BRA `(.L_x_69) ;  /* 0x0000000000300947 */ /* 0x000fea0003800000 */
[----:B------:R-:W-:Y:S01]  /*2f90*/  R2UR UR4, R0 ;  /* 0x00000000000472ca */ /* 0x000fe200000e0000 */
[----:B------:R-:W-:Y:S01]  /*2fa0*/  VOTEU.ANY UR5, UPT, PT ;  /* 0x0000000000057886 */ /* 0x000fe200038e0100 */
[----:B------:R-:W2:Y:S01]  /*2fb0*/  S2R R0, SR_LANEID ;  /* 0x0000000000007919 */ /* 0x000ea20000000000 */
[----:B------:R-:W-:-:S10]  /*2fc0*/  UFLO.U32 UR5, UR5 ;  /* 0x00000005000572bd */ /* 0x000fd400080e0000 */
[----:B------:R-:W-:-:S06]  /*2fd0*/  ULOP3.LUT UR4, URZ, UR4, URZ, 0x33, !UPT ;  /* 0x00000004ff047292 */ /* 0x000fcc000f8e33ff */
[----:B------:R-:W-:-:S04]  /*2fe0*/  IMAD.U32 R2, RZ, RZ, UR4 ;  /* 0x00000004ff027e24 */ /* 0x000fc8000f8e00ff */
[----:B------:R-:W3:Y:S02]  /*2ff0*/  REDUX UR7, R2 ;  /* 0x00000000020773c4 */ /* 0x000ee40000000000 */
[----:B------:R4:W-:Y:S01]  /*3000*/  UTCATOMSWS.AND URZ, UR4 ;  /* 0x0000000400ff79e3 */ /* 0x0009e20008000000 */
[----:B--2---:R-:W-:Y:S01]  /*3010*/  ISETP.EQ.U32.AND P0, PT, R0, UR5, PT ;  /* 0x0000000500007c0c */ /* 0x004fe2000bf02070 */
[----:B---3--:R-:W-:-:S12]  /*3020*/  IMAD.U32 R0, RZ, RZ, UR7 ;  /* 0x00000007ff007e24 */ /* 0x008fd8000f8e00ff */
[----:B------:R4:W-:Y:S01]  /*3030*/  @P0 ATOMS.AND RZ, [UR6], R0 ;  /* 0x00000000ffff098c */ /* 0x0009e2000a800006 */
[----:B------:R-:W-:Y:S05]  /*3040*/  BRA `(.L_x_67) ;  /* 0x0000000000147947 */ /* 0x000fea0003800000 */
.L_x_69:
[----:B------:R-:W-:-:S07]  /*3050*/  MOV R2, 0x3070 ;  /* 0x0000307000027802 */ /* 0x000fce0000000f00 */
[----:B-1----:R-:W-:Y:S05]  /*3060*/  CALL.REL.NOINC `($__internal_0_$__cuda_sm10x_tcgen05_guardrail_trap_col_being_dealloced_not_returned_by_alloc) ;  /* 0x0000000000447944 */ /* 0x002fea0003c00000 */
[----:B------:R-:W-:Y:S05]  /*3070*/  BRA `(.L_x_67) ;  /* 0x0000000000087947 */ /* 0x000fea0003800000 */
.L_x_68:
[----:B------:R-:W-:-:S07]  /*3080*/  MOV R2, 0x30a0 ;  /* 0x000030a000027802 */ /* 0x000fce0000000f00 */
[----:B-1----:R-:W-:Y:S05]  /*3090*/  CALL.REL.NOINC `($__internal_2_$__cuda_sm10x_tcgen05_guardrail_trap_unallocated_columns_being_dealloced) ;  /* 0x0000000000507944 */ /* 0x002fea0003c00000 */
.L_x_67:
[----:B------:R-:W-:Y:S01]  /*30a0*/  NOP ;  /* 0x0000000000007918 */ /* 0x000fe20000000000 */
[----:B----4-:R-:W-:Y:S05]  /*30b0*/  EXIT ;  /* 0x000000000000794d */ /* 0x010fea0003800000 */
.L_x_56:
[----:B------:R-:W2:Y:S02]  /*30c0*/  SYNCS.PHASECHK.TRANS64.TRYWAIT P0, [UR12+0xc000], RZ ;  /* 0x00c000ffff0075a7 */ /* 0x000ea4000800110c */
[----:B--2---:R-:W-:Y:S05]  /*30d0*/  @!P0 BRA `(.L_x_56) ;  /* 0xfffffffc00f88947 */ /* 0x004fea000383ffff */
[----:B------:R-:W-:Y:S05]  /*30e0*/  BRA `(.L_x_70) ;  /* 0xffffffe800707947 */ /* 0x000fea000383ffff */
.L_x_58:
[----:B------:R-:W2:Y:S02]  /*30f0*/  SYNCS.PHASECHK.TRANS64.TRYWAIT P3, [UR12+0xc010], RZ ;  /* 0x00c010ffff0075a7 */ /* 0x000ea4000806110c */
[----:B--2---:R-:W-:Y:S05]  /*3100*/  @!P3 BRA `(.L_x_58) ;  /* 0xfffffffc00f8b947 */ /* 0x004fea000383ffff */
[----:B------:R-:W-:Y:S05]  /*3110*/  BRA `(.L_x_71) ;  /* 0xffffffe800f07947 */ /* 0x000fea000383ffff */
.L_x_59:
[----:B------:R-:W3:Y:S02]  /*3120*/  SYNCS.PHASECHK.TRANS64.TRYWAIT P0, [UR18+0xc000], R3 ;  /* 0x00c00003ff0075a7 */ /* 0x000ee40008001112 */
[----:B---3--:R-:W-:Y:S05]  /*3130*/  @!P0 BRA `(.L_x_59) ;  /* 0xfffffffc00f88947 */ /* 0x008fea000383ffff */
[----:B------:R-:W-:Y:S05]  /*3140*/  BRA `(.L_x_72) ;  /* 0xffffffec00647947 */ /* 0x000fea000383ffff */
.L_x_61:
[----:B------:R-:W3:Y:S02]  /*3150*/  SYNCS.PHASECHK.TRANS64.TRYWAIT P0, [UR18+0xc010], R3 ;  /* 0x00c01003ff0075a7 */ /* 0x000ee40008001112 */
[----:B---3--:R-:W-:Y:S05]  /*3160*/  @!P0 BRA `(.L_x_61) ;  /* 0xfffffffc00f88947 */ /* 0x008fea000383ffff */
[----:B------:R-:W-:Y:S05]  /*3170*/  BRA `(.L_x_73) ;  /* 0xffffffec00d87947 */ /* 0x000fea000383ffff */
        .weak           $__internal_0_$__cuda_sm10x_tcgen05_guardrail_trap_col_being_dealloced_not_returned_by_alloc
        .type           $__internal_0_$__cuda_sm10x_tcgen05_guardrail_trap_col_being_dealloced_not_returned_by_alloc,@function
        .size           $__internal_0_$__cuda_sm10x_tcgen05_guardrail_trap_col_being_dealloced_not_returned_by_alloc,($__internal_1_$__cuda_sm10x_tcgen05_guardrail_trap_phase_invalid_during_alloc - $__internal_0_$__cuda_sm10x_tcgen05_guardrail_trap_col_being_dealloced_not_returned_by_alloc)
$__internal_0_$__cuda_sm10x_tcgen05_guardrail_trap_col_being_dealloced_not_returned_by_alloc:
[----:B------:R-:W-:Y:S05]  /*3180*/  BPT.TRAP 0x1 ;  /* 0x000000040000795c */ /* 0x000fea0000300000 */
[----:B------:R-:W-:-:S04]  /*3190*/  IMAD.MOV.U32 R3, RZ, RZ, 0x0 ;  /* 0x00000000ff037424 */ /* 0x000fc800078e00ff */
[----:B------:R-:W-:Y:S05]  /*31a0*/  RET.REL.NODEC R2 `(gluon_tcgen05) ;  /* 0xffffffcc02947950 */ /* 0x000fea0003c3ffff */
        .weak           $__internal_1_$__cuda_sm10x_tcgen05_guardrail_trap_phase_invalid_during_alloc
        .type           $__internal_1_$__cuda_sm10x_tcgen05_guardrail_trap_phase_invalid_during_alloc,@function
        .size           $__internal_1_$__cuda_sm10x_tcgen05_guardrail_trap_phase_invalid_during_alloc,($__internal_2_$__cuda_sm10x_tcgen05_guardrail_trap_unallocated_columns_being_dealloced - $__internal_1_$__cuda_sm10x_tcgen05_guardrail_trap_phase_invalid_during_alloc)
$__internal_1_$__cuda_sm10x_tcgen05_guardrail_trap_phase_invalid_during_alloc:
[----:B------:R-:W-:Y:S05]  /*31b0*/  BPT.TRAP 0x1 ;  /* 0x000000040000795c */ /* 0x000fea0000300000 */
[----:B------:R-:W-:-:S04]  /*31c0*/  IMAD.MOV.U32 R3, RZ, RZ, 0x0 ;  /* 0x00000000ff037424 */ /* 0x000fc800078e00ff */
[----:B------:R-:W-:Y:S05]  /*31d0*/  RET.REL.NODEC R2 `(gluon_tcgen05) ;  /* 0xffffffcc02887950 */ /* 0x000fea0003c3ffff */
        .weak           $__internal_2_$__cuda_sm10x_tcgen05_guardrail_trap_unallocated_columns_being_dealloced
        .type           $__internal_2_$__cuda_sm10x_tcgen05_guardrail_trap_unallocated_columns_being_dealloced,@function
        .size           $__internal_2_$__cuda_sm10x_tcgen05_guardrail_trap_unallocated_columns_being_dealloced,(.L_x_77 - $__internal_2_$__cuda_sm10x_tcgen05_guardrail_trap_unallocated_columns_being_dealloced)
$__internal_2_$__cuda_sm10x_tcgen05_guardrail_trap_unallocated_columns_being_dealloced:
[----:B------:R-:W-:Y:S05]  /*31e0*/  BPT.TRAP 0x1 ;  /* 0x000000040000795c */ /* 0x000fea0000300000 */
[----:B------:R-:W-:-:S04]  /*31f0*/  IMAD.MOV.U32 R3, RZ, RZ, 0x0 ;  /* 0x00000000ff037424 */ /* 0x000fc800078e00ff */
[----:B------:R-:W-:Y:S05]  /*3200*/  RET.REL.NODEC R2 `(gluon_tcgen05) ;  /* 0xffffffcc027c7950 */ /* 0x000fea0003c3ffff */
.L_x_74:
[----:B------:R-:W-:-:S00]  /*3210*/  BRA `(.L_x_74) ;  /* 0xfffffffc00fc7947 */ /* 0x000fc0000383ffff */
[----:B------:R-:W-:-:S00]  /*3220*/  NOP ;  /* 0x0000000000007918 */ /* 0x000fc00000000000 */
        /* <DEDUP_REMOVED lines=13> */
.L_x_77:


//--------------------- .nv.shared.gluon_tcgen05  --------------------------
	.section	.nv.shared.gluon_tcgen05,"aw",@nobits
	.sectionflags	@""
	.align	16
	.zero		1024


//--------------------- .nv.shared.reserved.0     --------------------------
	.section	.nv.shared.reserved.0,"aw",@nobits
	.align	8
	.weak		__nv_reservedSMEM_offset_0_alias
	.size		__nv_reservedSMEM_offset_0_alias, 0, 64
	.other		__nv_reservedSMEM_offset_0_alias,@"STO_CUDA_RESERVED_SHARED STV_DEFAULT"
__nv_reservedSMEM_offset_0_alias:
	.zero		0
.nv.shared.reserved.0:
	.zero		64
	.weak		__nv_reservedSMEM_allocation_phase
	.type		__nv_reservedSMEM_allocation_phase,@object
	.size		__nv_reservedSMEM_allocation_phase,(.L_0 - __nv_reservedSMEM_allocation_phase)
__nv_reservedSMEM_allocation_phase:
	.zero		1
.L_0:
	.zero		7
	.weak		__nv_reservedSMEM_devtool_atexit_pc
	.type		__nv_reservedSMEM_devtool_atexit_pc,@object
	.size		__nv_reservedSMEM_devtool_atexit_pc,(__nv_reservedSMEM_allocation_mask - __nv_reservedSMEM_devtool_atexit_pc)
__nv_reservedSMEM_devtool_atexit_pc:
	.zero		8
	.weak		__nv_reservedSMEM_allocation_mask
	.type		__nv_reservedSMEM_allocation_mask,@object
	.size		__nv_reservedSMEM_allocation_mask,(.L_2 - __nv_reservedSMEM_allocation_mask)
__nv_reservedSMEM_allocation_mask:
	.zero		4
.L_2:


//--------------------- .nv.constant0.gluon_tcgen05 --------------------------
	.section	.nv.constant0.gluon_tcgen05,"a",@progbits
	.sectionflags	@""
	.align	4
.nv.constant0.gluon_tcgen05:
	.zero		976


//--------------------- SYMBOLS --------------------------

	.type		.nv.reservedSmem.offset0,@object
	.size		.nv.reservedSmem.offset0,0x4
	.type		.nv.reservedSmem.cap,@object
	.size		.nv.reservedSmem.cap,0x4
